	.target	sm_90a

	.elftype	@"ET_EXEC"


//--------------------- .note.nv.tkinfo           --------------------------
	.section	.note.nv.tkinfo,"",@"SHT_NOTE"
	.sectionflags	@"SHF_NOTE_NV_TKINFO"
	.tkinfo
        /*0018*/ 	.word	0x00000002
        /*0030*/ 	.string	""
        /*0030*/ 	.string	"ptxas"
        /*0030*/ 	.string	"Cuda compilation tools, release 13.0, V13.0.88"
        /*0030*/ 	.string	"Build cuda_13.0.r13.0/compiler.36424714_0"
        /*0030*/ 	.string	"-arch sm_90a -m 64 "



//--------------------- .note.nv.cuinfo           --------------------------
	.section	.note.nv.cuinfo,"",@"SHT_NOTE"
	.sectionflags	@"SHF_NOTE_NV_CUINFO"
        /*0018*/ 	.short	0x0002
        /*001a*/ 	.short	0x005a
        /*001c*/ 	.short	0x0082
	.zero		2


//--------------------- .nv.info                  --------------------------
	.section	.nv.info,"",@"SHT_CUDA_INFO"
	.align	4


	//----- nvinfo : EIATTR_REGCOUNT
	.align		4
        /*0000*/ 	.byte	0x04, 0x2f
        /*0002*/ 	.short	(.L_15 - .L_14)
	.align		4
.L_14:
        /*0004*/ 	.word	index@(_ZN7cutlass13device_kernelINS_4gemm6kernel13GemmUniversalIN4cute5tupleIJiiiiEEENS1_10collective13CollectiveMmaINS1_34MainloopSm90TmaGmmaWarpSpecializedILi4ENS5_IJNS4_1CILi1EEESB_SB_EEENS1_35KernelTmaWarpSpecializedCooperativeEEENS5_IJNSA_ILi128EEENSA_ILi256EEENSA_ILi32EEEEEENS_6half_tENS5_IJlSB_lEEESJ_SK_NS4_8TiledMMAINS4_8MMA_AtomIJNS4_4SM904GMMA26MMA_64x256x16_F32F16F16_SSILNSO_5MajorE0ELSQ_0ELNSO_7ScaleInE1ELSR_1EEEEEENS4_6LayoutINS5_IJNSA_ILi2EEESB_SB_EEENS5_IJSB_NSA_ILi0EEESX_EEEEENS5_IJNS4_10UnderscoreES10_S10_EEEEENS4_13SM90_TMA_LOADENS4_14ComposedLayoutINS4_7SwizzleILi2ELi4ELi3EEENS4_18smem_ptr_flag_bitsILi16EEENSU_INS5_IJNSA_ILi8EEESH_EEENS5_IJSH_SB_EEEEEEEvNS4_8identityES13_S1D_vS1E_EENS_8epilogue10collective6detail29Sm90TmaWarpSpecializedAdapterINS1H_15DefaultEpilogueISJ_SK_SK_NS1G_6thread17LinearCombinationISJ_Li1EffLNS1L_9ScaleType4KindE0ELNS_15FloatRoundStyleE2ESJ_EENS1_15EpilogueDefaultEEEEEvvEEEEvNT_6ParamsE)
        /*0008*/ 	.word	0x000000a8


	//----- nvinfo : EIATTR_FRAME_SIZE
	.align		4
.L_15:
        /*000c*/ 	.byte	0x04, 0x11
        /*000e*/ 	.short	(.L_17 - .L_16)
	.align		4
.L_16:
        /*0010*/ 	.word	index@(_ZN7cutlass13device_kernelINS_4gemm6kernel13GemmUniversalIN4cute5tupleIJiiiiEEENS1_10collective13CollectiveMmaINS1_34MainloopSm90TmaGmmaWarpSpecializedILi4ENS5_IJNS4_1CILi1EEESB_SB_EEENS1_35KernelTmaWarpSpecializedCooperativeEEENS5_IJNSA_ILi128EEENSA_ILi256EEENSA_ILi32EEEEEENS_6half_tENS5_IJlSB_lEEESJ_SK_NS4_8TiledMMAINS4_8MMA_AtomIJNS4_4SM904GMMA26MMA_64x256x16_F32F16F16_SSILNSO_5MajorE0ELSQ_0ELNSO_7ScaleInE1ELSR_1EEEEEENS4_6LayoutINS5_IJNSA_ILi2EEESB_SB_EEENS5_IJSB_NSA_ILi0EEESX_EEEEENS5_IJNS4_10UnderscoreES10_S10_EEEEENS4_13SM90_TMA_LOADENS4_14ComposedLayoutINS4_7SwizzleILi2ELi4ELi3EEENS4_18smem_ptr_flag_bitsILi16EEENSU_INS5_IJNSA_ILi8EEESH_EEENS5_IJSH_SB_EEEEEEEvNS4_8identityES13_S1D_vS1E_EENS_8epilogue10collective6detail29Sm90TmaWarpSpecializedAdapterINS1H_15DefaultEpilogueISJ_SK_SK_NS1G_6thread17LinearCombinationISJ_Li1EffLNS1L_9ScaleType4KindE0ELNS_15FloatRoundStyleE2ESJ_EENS1_15EpilogueDefaultEEEEEvvEEEEvNT_6ParamsE)
        /*0014*/ 	.word	0x00000000


	//----- nvinfo : EIATTR_MIN_STACK_SIZE
	.align		4
.L_17:
        /*0018*/ 	.byte	0x04, 0x12
        /*001a*/ 	.short	(.L_19 - .L_18)
	.align		4
.L_18:
        /*001c*/ 	.word	index@(_ZN7cutlass13device_kernelINS_4gemm6kernel13GemmUniversalIN4cute5tupleIJiiiiEEENS1_10collective13CollectiveMmaINS1_34MainloopSm90TmaGmmaWarpSpecializedILi4ENS5_IJNS4_1CILi1EEESB_SB_EEENS1_35KernelTmaWarpSpecializedCooperativeEEENS5_IJNSA_ILi128EEENSA_ILi256EEENSA_ILi32EEEEEENS_6half_tENS5_IJlSB_lEEESJ_SK_NS4_8TiledMMAINS4_8MMA_AtomIJNS4_4SM904GMMA26MMA_64x256x16_F32F16F16_SSILNSO_5MajorE0ELSQ_0ELNSO_7ScaleInE1ELSR_1EEEEEENS4_6LayoutINS5_IJNSA_ILi2EEESB_SB_EEENS5_IJSB_NSA_ILi0EEESX_EEEEENS5_IJNS4_10UnderscoreES10_S10_EEEEENS4_13SM90_TMA_LOADENS4_14ComposedLayoutINS4_7SwizzleILi2ELi4ELi3EEENS4_18smem_ptr_flag_bitsILi16EEENSU_INS5_IJNSA_ILi8EEESH_EEENS5_IJSH_SB_EEEEEEEvNS4_8identityES13_S1D_vS1E_EENS_8epilogue10collective6detail29Sm90TmaWarpSpecializedAdapterINS1H_15DefaultEpilogueISJ_SK_SK_NS1G_6thread17LinearCombinationISJ_Li1EffLNS1L_9ScaleType4KindE0ELNS_15FloatRoundStyleE2ESJ_EENS1_15EpilogueDefaultEEEEEvvEEEEvNT_6ParamsE)
        /*0020*/ 	.word	0x00000000
.L_19:


//--------------------- .nv.compat                --------------------------
	.section	.nv.compat,"",@"SHT_CUDA_COMPAT_INFO"
	.align	4
        /*0000*/ 	.byte	0x02, 0x09, 0x01, 0x00, 0x02, 0x02, 0x04, 0x00, 0x02, 0x05, 0x05, 0x00, 0x03, 0x07, 0x01, 0x01
        /*0010*/ 	.byte	0x02, 0x03, 0x01, 0x00, 0x02, 0x06, 0x01, 0x00, 0x04, 0x0b, 0x08, 0x00, 0x00, 0x00, 0x00, 0x00
        /*0020*/ 	.byte	0x00, 0x00, 0x00, 0x00


//--------------------- .nv.info._ZN7cutlass13device_kernelINS_4gemm6kernel13GemmUniversalIN4cute5tupleIJiiiiEEENS1_10collective13CollectiveMmaINS1_34MainloopSm90TmaGmmaWarpSpecializedILi4ENS5_IJNS4_1CILi1EEESB_SB_EEENS1_35KernelTmaWarpSpecializedCooperativeEEENS5_IJNSA_ILi128EEENSA_ILi256EEENSA_ILi32EEEEEENS_6half_tENS5_IJlSB_lEEESJ_SK_NS4_8TiledMMAINS4_8MMA_AtomIJNS4_4SM904GMMA26MMA_64x256x16_F32F16F16_SSILNSO_5MajorE0ELSQ_0ELNSO_7ScaleInE1ELSR_1EEEEEENS4_6LayoutINS5_IJNSA_ILi2EEESB_SB_EEENS5_IJSB_NSA_ILi0EEESX_EEEEENS5_IJNS4_10UnderscoreES10_S10_EEEEENS4_13SM90_TMA_LOADENS4_14ComposedLayoutINS4_7SwizzleILi2ELi4ELi3EEENS4_18smem_ptr_flag_bitsILi16EEENSU_INS5_IJNSA_ILi8EEESH_EEENS5_IJSH_SB_EEEEEEEvNS4_8identityES13_S1D_vS1E_EENS_8epilogue10collective6detail29Sm90TmaWarpSpecializedAdapterINS1H_15DefaultEpilogueISJ_SK_SK_NS1G_6thread17LinearCombinationISJ_Li1EffLNS1L_9ScaleType4KindE0ELNS_15FloatRoundStyleE2ESJ_EENS1_15EpilogueDefaultEEEEEvvEEEEvNT_6ParamsE --------------------------
	.section	.nv.info._ZN7cutlass13device_kernelINS_4gemm6kernel13GemmUniversalIN4cute5tupleIJiiiiEEENS1_10collective13CollectiveMmaINS1_34MainloopSm90TmaGmmaWarpSpecializedILi4ENS5_IJNS4_1CILi1EEESB_SB_EEENS1_35KernelTmaWarpSpecializedCooperativeEEENS5_IJNSA_ILi128EEENSA_ILi256EEENSA_ILi32EEEEEENS_6half_tENS5_IJlSB_lEEESJ_SK_NS4_8TiledMMAINS4_8MMA_AtomIJNS4_4SM904GMMA26MMA_64x256x16_F32F16F16_SSILNSO_5MajorE0ELSQ_0ELNSO_7ScaleInE1ELSR_1EEEEEENS4_6LayoutINS5_IJNSA_ILi2EEESB_SB_EEENS5_IJSB_NSA_ILi0EEESX_EEEEENS5_IJNS4_10UnderscoreES10_S10_EEEEENS4_13SM90_TMA_LOADENS4_14ComposedLayoutINS4_7SwizzleILi2ELi4ELi3EEENS4_18smem_ptr_flag_bitsILi16EEENSU_INS5_IJNSA_ILi8EEESH_EEENS5_IJSH_SB_EEEEEEEvNS4_8identityES13_S1D_vS1E_EENS_8epilogue10collective6detail29Sm90TmaWarpSpecializedAdapterINS1H_15DefaultEpilogueISJ_SK_SK_NS1G_6thread17LinearCombinationISJ_Li1EffLNS1L_9ScaleType4KindE0ELNS_15FloatRoundStyleE2ESJ_EENS1_15EpilogueDefaultEEEEEvvEEEEvNT_6ParamsE,"",@"SHT_CUDA_INFO"
	.sectionflags	@""
	.align	4


	//----- nvinfo : EIATTR_CUDA_API_VERSION
	.align		4
        /*0000*/ 	.byte	0x04, 0x37
        /*0002*/ 	.short	(.L_21 - .L_20)
.L_20:
        /*0004*/ 	.word	0x00000082


	//----- nvinfo : EIATTR_KPARAM_INFO
	.align		4
.L_21:
        /*0008*/ 	.byte	0x04, 0x17
        /*000a*/ 	.short	(.L_23 - .L_22)
.L_22:
        /*000c*/ 	.word	0x00000000
        /*0010*/ 	.short	0x0000
        /*0012*/ 	.short	0x0070
        /*0014*/ 	.byte	0x00, 0xf0, 0x01, 0x10


	//----- nvinfo : EIATTR_SPARSE_MMA_MASK
	.align		4
.L_23:
        /*0018*/ 	.byte	0x03, 0x50
        /*001a*/ 	.short	0x0000


	//----- nvinfo : EIATTR_MAXREG_COUNT
	.align		4
        /*001c*/ 	.byte	0x03, 0x1b
        /*001e*/ 	.short	0x00a8


	//----- nvinfo : EIATTR_NUM_BARRIERS
	.align		4
        /*0020*/ 	.byte	0x02, 0x4c
        /*0022*/ 	.byte	0x01
	.zero		1


	//----- nvinfo : EIATTR_EXTERNS
	.align		4
        /*0024*/ 	.byte	0x04, 0x0f
        /*0026*/ 	.short	(.L_25 - .L_24)


	//   ....[0]....
	.align		4
.L_24:
        /*0028*/ 	.word	index@(__assertfail)


	//----- nvinfo : EIATTR_MERCURY_ISA_VERSION
	.align		4
.L_25:
        /*002c*/ 	.byte	0x03, 0x5f
        /*002e*/ 	.short	0x0101


	//----- nvinfo : EIATTR_INT_WARP_WIDE_INSTR_OFFSETS
	.align		4
        /*0030*/ 	.byte	0x04, 0x31
        /*0032*/ 	.short	(.L_27 - .L_26)


	//   ....[0]....
.L_26:
        /*0034*/ 	.word	0x000003b0


	//   ....[1]....
        /*0038*/ 	.word	0x000003e0


	//   ....[2]....
        /*003c*/ 	.word	0x000004c0


	//----- nvinfo : EIATTR_COOP_GROUP_MASK_REGIDS
	.align		4
.L_27:
        /*0040*/ 	.byte	0x04, 0x29
        /*0042*/ 	.short	(.L_29 - .L_28)


	//   ....[0]....
.L_28:
        /*0044*/ 	.word	0xffffffff


	//   ....[1]....
        /*0048*/ 	.word	0xffffffff


	//   ....[2]....
        /*004c*/ 	.word	0xffffffff


	//   ....[3]....
        /*0050*/ 	.word	0xffffffff


	//   ....[4]....
        /*0054*/ 	.word	0xffffffff


	//----- nvinfo : EIATTR_COOP_GROUP_INSTR_OFFSETS
	.align		4
.L_29:
        /*0058*/ 	.byte	0x04, 0x28
        /*005a*/ 	.short	(.L_31 - .L_30)


	//   ....[0]....
.L_30:
        /*005c*/ 	.word	0x00000060


	//   ....[1]....
        /*0060*/ 	.word	0x00000070


	//   ....[2]....
        /*0064*/ 	.word	0x00000130


	//   ....[3]....
        /*0068*/ 	.word	0x000002c0


	//   ....[4]....
        /*006c*/ 	.word	0x00000f70


	//----- nvinfo : EIATTR_REG_RECONFIG
	.align		4
.L_31:
        /*0070*/ 	.byte	0x01, 0x54
	.zero		2


	//----- nvinfo : EIATTR_SYSCALL_OFFSETS
	.align		4
        /*0074*/ 	.byte	0x04, 0x46
        /*0076*/ 	.short	(.L_33 - .L_32)


	//   ....[0]....
.L_32:
        /*0078*/ 	.word	0x00001130


	//----- nvinfo : EIATTR_MBARRIER_INSTR_OFFSETS
	.align		4
.L_33:
        /*007c*/ 	.byte	0x04, 0x39
        /*007e*/ 	.short	(.L_35 - .L_34)


	//   ....[0]....
.L_34:
        /*0080*/ 	.word	0x00000230
        /*0084*/ 	.word	0x000000ff
        /*0088*/ 	.word	0x00000000
        /*008c*/ 	.short	0x0100
        /*008e*/ 	.byte	0x08
	.zero		1


	//   ....[1]....
        /*0090*/ 	.word	0x00000240
        /*0094*/ 	.word	0x000000ff
        /*0098*/ 	.word	0x00000020
        /*009c*/ 	.short	0x0100
        /*009e*/ 	.byte	0x08
	.zero		1


	//   ....[2]....
        /*00a0*/ 	.word	0x00000250
        /*00a4*/ 	.word	0x000000ff
        /*00a8*/ 	.word	0x00000008
        /*00ac*/ 	.short	0x0100
        /*00ae*/ 	.byte	0x08
	.zero		1


	//   ....[3]....
        /*00b0*/ 	.word	0x00000260
        /*00b4*/ 	.word	0x000000ff
        /*00b8*/ 	.word	0x00000028
        /*00bc*/ 	.short	0x0100
        /*00be*/ 	.byte	0x08
	.zero		1


	//   ....[4]....
        /*00c0*/ 	.word	0x00000270
        /*00c4*/ 	.word	0x000000ff
        /*00c8*/ 	.word	0x00000010
        /*00cc*/ 	.short	0x0100
        /*00ce*/ 	.byte	0x08
	.zero		1


	//   ....[5]....
        /*00d0*/ 	.word	0x00000280
        /*00d4*/ 	.word	0x000000ff
        /*00d8*/ 	.word	0x00000030
        /*00dc*/ 	.short	0x0100
        /*00de*/ 	.byte	0x08
	.zero		1


	//   ....[6]....
        /*00e0*/ 	.word	0x00000290
        /*00e4*/ 	.word	0x000000ff
        /*00e8*/ 	.word	0x00000018
        /*00ec*/ 	.short	0x0100
        /*00ee*/ 	.byte	0x08
	.zero		1


	//   ....[7]....
        /*00f0*/ 	.word	0x000002a0
        /*00f4*/ 	.word	0x000000ff
        /*00f8*/ 	.word	0x00000038
        /*00fc*/ 	.short	0x0100
        /*00fe*/ 	.byte	0x08
	.zero		1


	//   ....[8]....
        /*0100*/ 	.word	0x00000530
        /*0104*/ 	.word	0x000000ff
        /*0108*/ 	.word	0x00000050
        /*010c*/ 	.short	0x0100
        /*010e*/ 	.byte	0x06
	.zero		1


	//   ....[9]....
        /*0110*/ 	.word	0x00000590
        /*0114*/ 	.word	0x000000ff
        /*0118*/ 	.word	0x00000058
        /*011c*/ 	.short	0x0100
        /*011e*/ 	.byte	0x06
	.zero		1


	//   ....[10]....
        /*0120*/ 	.word	0x000011b0
        /*0124*/ 	.word	0x00000003
        /*0128*/ 	.word	0x00000000
        /*012c*/ 	.short	0x010a
        /*012e*/ 	.byte	0x3f
	.zero		1


	//   ....[11]....
        /*0130*/ 	.word	0x000011f0
        /*0134*/ 	.word	0x00000003
        /*0138*/ 	.word	0x00000000
        /*013c*/ 	.short	0x010a
        /*013e*/ 	.byte	0x3f
	.zero		1


	//   ....[12]....
        /*0140*/ 	.word	0x000014a0
        /*0144*/ 	.word	0x000000ff
        /*0148*/ 	.word	0x00000000
        /*014c*/ 	.short	0x010a
        /*014e*/ 	.byte	0x04
	.zero		1


	//   ....[13]....
        /*0150*/ 	.word	0x000014e0
        /*0154*/ 	.word	0x000000ff
        /*0158*/ 	.word	0x00000000
        /*015c*/ 	.short	0x010a
        /*015e*/ 	.byte	0x04
	.zero		1


	//   ....[14]....
        /*0160*/ 	.word	0x00001650
        /*0164*/ 	.word	0x000000ff
        /*0168*/ 	.word	0x00000000
        /*016c*/ 	.short	0x0101
        /*016e*/ 	.byte	0x04
	.zero		1


	//   ....[15]....
        /*0170*/ 	.word	0x00001830
        /*0174*/ 	.word	0x000000ff
        /*0178*/ 	.word	0x00000000
        /*017c*/ 	.short	0x0101
        /*017e*/ 	.byte	0x04
	.zero		1


	//   ....[16]....
        /*0180*/ 	.word	0x0000a6b0
        /*0184*/ 	.word	0x0000000c
        /*0188*/ 	.word	0x00000020
        /*018c*/ 	.short	0x010a
        /*018e*/ 	.byte	0x3f
	.zero		1


	//   ....[17]....
        /*0190*/ 	.word	0x0000aa70
        /*0194*/ 	.word	0x00000005
        /*0198*/ 	.word	0x00000058
        /*019c*/ 	.short	0x0101
        /*019e*/ 	.byte	0x3f
	.zero		1


	//   ....[18]....
        /*01a0*/ 	.word	0x0000b170
        /*01a4*/ 	.word	0x00000007
        /*01a8*/ 	.word	0x00000000
        /*01ac*/ 	.short	0x010a
        /*01ae*/ 	.byte	0x3f
	.zero		1


	//   ....[19]....
        /*01b0*/ 	.word	0x0000b1f0
        /*01b4*/ 	.word	0x00000006
        /*01b8*/ 	.word	0x00000000
        /*01bc*/ 	.short	0x010a
        /*01be*/ 	.byte	0x3f
	.zero		1


	//   ....[20]....
        /*01c0*/ 	.word	0x0000b280
        /*01c4*/ 	.word	0x00000007
        /*01c8*/ 	.word	0x00000000
        /*01cc*/ 	.short	0x010a
        /*01ce*/ 	.byte	0x3f
	.zero		1


	//   ....[21]....
        /*01d0*/ 	.word	0x0000b310
        /*01d4*/ 	.word	0x00000005
        /*01d8*/ 	.word	0x00000000
        /*01dc*/ 	.short	0x010a
        /*01de*/ 	.byte	0x3f
	.zero		1


	//   ....[22]....
        /*01e0*/ 	.word	0x0000b370
        /*01e4*/ 	.word	0x00000003
        /*01e8*/ 	.word	0x00000000
        /*01ec*/ 	.short	0x010a
        /*01ee*/ 	.byte	0x3f
	.zero		1


	//   ....[23]....
        /*01f0*/ 	.word	0x0000b3d0
        /*01f4*/ 	.word	0x00000004
        /*01f8*/ 	.word	0x00000000
        /*01fc*/ 	.short	0x010a
        /*01fe*/ 	.byte	0x3f
	.zero		1


	//   ....[24]....
        /*0200*/ 	.word	0x0000b4a0
        /*0204*/ 	.word	0x0000000c
        /*0208*/ 	.word	0x00000020
        /*020c*/ 	.short	0x010a
        /*020e*/ 	.byte	0x3f
	.zero		1


	//   ....[25]....
        /*0210*/ 	.word	0x0000b570
        /*0214*/ 	.word	0x00000007
        /*0218*/ 	.word	0x00000000
        /*021c*/ 	.short	0x010a
        /*021e*/ 	.byte	0x3f
	.zero		1


	//   ....[26]....
        /*0220*/ 	.word	0x0000b5c0
        /*0224*/ 	.word	0x00000006
        /*0228*/ 	.word	0x00000000
        /*022c*/ 	.short	0x010a
        /*022e*/ 	.byte	0x3f
	.zero		1


	//   ....[27]....
        /*0230*/ 	.word	0x0000b610
        /*0234*/ 	.word	0x00000007
        /*0238*/ 	.word	0x00000000
        /*023c*/ 	.short	0x010a
        /*023e*/ 	.byte	0x3f
	.zero		1


	//----- nvinfo : EIATTR_NUM_MBARRIERS
	.align		4
.L_35:
        /*0240*/ 	.byte	0x03, 0x38
        /*0242*/ 	.short	0x000a


	//----- nvinfo : EIATTR_EXIT_INSTR_OFFSETS
	.align		4
        /*0244*/ 	.byte	0x04, 0x1c
        /*0246*/ 	.short	(.L_37 - .L_36)


	//   ....[0]....
.L_36:
        /*0248*/ 	.word	0x000005e0


	//   ....[1]....
        /*024c*/ 	.word	0x00000ea0


	//   ....[2]....
        /*0250*/ 	.word	0x00009d20


	//   ....[3]....
        /*0254*/ 	.word	0x0000a350


	//   ....[4]....
        /*0258*/ 	.word	0x0000b360


	//----- nvinfo : EIATTR_MAX_THREADS
	.align		4
.L_37:
        /*025c*/ 	.byte	0x04, 0x05
        /*025e*/ 	.short	(.L_39 - .L_38)
.L_38:
        /*0260*/ 	.word	0x00000180
        /*0264*/ 	.word	0x00000001
        /*0268*/ 	.word	0x00000001


	//----- nvinfo : EIATTR_CRS_STACK_SIZE
	.align		4
.L_39:
        /*026c*/ 	.byte	0x04, 0x1e
        /*026e*/ 	.short	(.L_41 - .L_40)
.L_40:
        /*0270*/ 	.word	0x00000000


	//----- nvinfo : EIATTR_CBANK_PARAM_SIZE
	.align		4
.L_41:
        /*0274*/ 	.byte	0x03, 0x19
        /*0276*/ 	.short	0x0470


	//----- nvinfo : EIATTR_PARAM_CBANK
	.align		4
        /*0278*/ 	.byte	0x04, 0x0a
        /*027a*/ 	.short	(.L_43 - .L_42)
	.align		4
.L_42:
        /*027c*/ 	.word	index@(.nv.constant0._ZN7cutlass13device_kernelINS_4gemm6kernel13GemmUniversalIN4cute5tupleIJiiiiEEENS1_10collective13CollectiveMmaINS1_34MainloopSm90TmaGmmaWarpSpecializedILi4ENS5_IJNS4_1CILi1EEESB_SB_EEENS1_35KernelTmaWarpSpecializedCooperativeEEENS5_IJNSA_ILi128EEENSA_ILi256EEENSA_ILi32EEEEEENS_6half_tENS5_IJlSB_lEEESJ_SK_NS4_8TiledMMAINS4_8MMA_AtomIJNS4_4SM904GMMA26MMA_64x256x16_F32F16F16_SSILNSO_5MajorE0ELSQ_0ELNSO_7ScaleInE1ELSR_1EEEEEENS4_6LayoutINS5_IJNSA_ILi2EEESB_SB_EEENS5_IJSB_NSA_ILi0EEESX_EEEEENS5_IJNS4_10UnderscoreES10_S10_EEEEENS4_13SM90_TMA_LOADENS4_14ComposedLayoutINS4_7SwizzleILi2ELi4ELi3EEENS4_18smem_ptr_flag_bitsILi16EEENSU_INS5_IJNSA_ILi8EEESH_EEENS5_IJSH_SB_EEEEEEEvNS4_8identityES13_S1D_vS1E_EENS_8epilogue10collective6detail29Sm90TmaWarpSpecializedAdapterINS1H_15DefaultEpilogueISJ_SK_SK_NS1G_6thread17LinearCombinationISJ_Li1EffLNS1L_9ScaleType4KindE0ELNS_15FloatRoundStyleE2ESJ_EENS1_15EpilogueDefaultEEEEEvvEEEEvNT_6ParamsE)
        /*0280*/ 	.short	0x0210
        /*0282*/ 	.short	0x0470


	//----- nvinfo : EIATTR_SW_WAR
	.align		4
.L_43:
        /*0284*/ 	.byte	0x04, 0x36
        /*0286*/ 	.short	(.L_45 - .L_44)
.L_44:
        /*0288*/ 	.word	0x00000008
.L_45:


//--------------------- .nv.callgraph             --------------------------
	.section	.nv.callgraph,"",@"SHT_CUDA_CALLGRAPH"
	.align	4
	.sectionentsize	8
	.align		4
        /*0000*/ 	.word	0x00000000
	.align		4
        /*0004*/ 	.word	0xffffffff
	.align		4
        /*0008*/ 	.word	index@(_ZN7cutlass13device_kernelINS_4gemm6kernel13GemmUniversalIN4cute5tupleIJiiiiEEENS1_10collective13CollectiveMmaINS1_34MainloopSm90TmaGmmaWarpSpecializedILi4ENS5_IJNS4_1CILi1EEESB_SB_EEENS1_35KernelTmaWarpSpecializedCooperativeEEENS5_IJNSA_ILi128EEENSA_ILi256EEENSA_ILi32EEEEEENS_6half_tENS5_IJlSB_lEEESJ_SK_NS4_8TiledMMAINS4_8MMA_AtomIJNS4_4SM904GMMA26MMA_64x256x16_F32F16F16_SSILNSO_5MajorE0ELSQ_0ELNSO_7ScaleInE1ELSR_1EEEEEENS4_6LayoutINS5_IJNSA_ILi2EEESB_SB_EEENS5_IJSB_NSA_ILi0EEESX_EEEEENS5_IJNS4_10UnderscoreES10_S10_EEEEENS4_13SM90_TMA_LOADENS4_14ComposedLayoutINS4_7SwizzleILi2ELi4ELi3EEENS4_18smem_ptr_flag_bitsILi16EEENSU_INS5_IJNSA_ILi8EEESH_EEENS5_IJSH_SB_EEEEEEEvNS4_8identityES13_S1D_vS1E_EENS_8epilogue10collective6detail29Sm90TmaWarpSpecializedAdapterINS1H_15DefaultEpilogueISJ_SK_SK_NS1G_6thread17LinearCombinationISJ_Li1EffLNS1L_9ScaleType4KindE0ELNS_15FloatRoundStyleE2ESJ_EENS1_15EpilogueDefaultEEEEEvvEEEEvNT_6ParamsE)
	.align		4
        /*000c*/ 	.word	index@(__assertfail)
	.align		4
        /*0010*/ 	.word	0x00000000
	.align		4
        /*0014*/ 	.word	0xfffffffe
	.align		4
        /*0018*/ 	.word	0x00000000
	.align		4
        /*001c*/ 	.word	0xfffffffd
	.align		4
        /*0020*/ 	.word	0x00000000
	.align		4
        /*0024*/ 	.word	0xfffffffc


//--------------------- .nv.constant4             --------------------------
	.section	.nv.constant4,"a",@progbits
	.align	8
	.align		8
.nv.constant4:
        /*0000*/ 	.dword	__assertfail
	.align		8
        /*0008*/ 	.dword	__unnamed_1
	.align		8
        /*0010*/ 	.dword	_ZN39_INTERNAL_8e76434d_4_k_cu_a3d8c975_30804cuda3std3__45__cpo5beginE
	.align		8
        /*0018*/ 	.dword	_ZN39_INTERNAL_8e76434d_4_k_cu_a3d8c975_30804cuda3std3__45__cpo3endE
	.align		8
        /*0020*/ 	.dword	_ZN39_INTERNAL_8e76434d_4_k_cu_a3d8c975_30804cuda3std3__45__cpo6cbeginE
	.align		8
        /*0028*/ 	.dword	_ZN39_INTERNAL_8e76434d_4_k_cu_a3d8c975_30804cuda3std3__45__cpo4cendE
	.align		8
        /*0030*/ 	.dword	_ZN39_INTERNAL_8e76434d_4_k_cu_a3d8c975_30804cuda3std3__441_GLOBAL__N__8e76434d_4_k_cu_a3d8c975_30806ignoreE
	.align		8
        /*0038*/ 	.dword	_ZN39_INTERNAL_8e76434d_4_k_cu_a3d8c975_30804cuda3std3__419piecewise_constructE
	.align		8
        /*0040*/ 	.dword	_ZN39_INTERNAL_8e76434d_4_k_cu_a3d8c975_30804cuda3std3__48in_placeE
	.align		8
        /*0048*/ 	.dword	_ZN39_INTERNAL_8e76434d_4_k_cu_a3d8c975_30804cuda3std6ranges3__45__cpo4swapE
	.align		8
        /*0050*/ 	.dword	_ZN39_INTERNAL_8e76434d_4_k_cu_a3d8c975_30804cuda3std6ranges3__45__cpo9iter_moveE
	.align		8
        /*0058*/ 	.dword	_ZN39_INTERNAL_8e76434d_4_k_cu_a3d8c975_30804cute7productE
	.align		8
        /*0060*/ 	.dword	_ZN39_INTERNAL_8e76434d_4_k_cu_a3d8c975_30804cute1_E
	.align		8
        /*0068*/ 	.dword	$str$22
	.align		8
        /*0070*/ 	.dword	$str$23


//--------------------- .text._ZN7cutlass13device_kernelINS_4gemm6kernel13GemmUniversalIN4cute5tupleIJiiiiEEENS1_10collective13CollectiveMmaINS1_34MainloopSm90TmaGmmaWarpSpecializedILi4ENS5_IJNS4_1CILi1EEESB_SB_EEENS1_35KernelTmaWarpSpecializedCooperativeEEENS5_IJNSA_ILi128EEENSA_ILi256EEENSA_ILi32EEEEEENS_6half_tENS5_IJlSB_lEEESJ_SK_NS4_8TiledMMAINS4_8MMA_AtomIJNS4_4SM904GMMA26MMA_64x256x16_F32F16F16_SSILNSO_5MajorE0ELSQ_0ELNSO_7ScaleInE1ELSR_1EEEEEENS4_6LayoutINS5_IJNSA_ILi2EEESB_SB_EEENS5_IJSB_NSA_ILi0EEESX_EEEEENS5_IJNS4_10UnderscoreES10_S10_EEEEENS4_13SM90_TMA_LOADENS4_14ComposedLayoutINS4_7SwizzleILi2ELi4ELi3EEENS4_18smem_ptr_flag_bitsILi16EEENSU_INS5_IJNSA_ILi8EEESH_EEENS5_IJSH_SB_EEEEEEEvNS4_8identityES13_S1D_vS1E_EENS_8epilogue10collective6detail29Sm90TmaWarpSpecializedAdapterINS1H_15DefaultEpilogueISJ_SK_SK_NS1G_6thread17LinearCombinationISJ_Li1EffLNS1L_9ScaleType4KindE0ELNS_15FloatRoundStyleE2ESJ_EENS1_15EpilogueDefaultEEEEEvvEEEEvNT_6ParamsE --------------------------
	.section	.text._ZN7cutlass13device_kernelINS_4gemm6kernel13GemmUniversalIN4cute5tupleIJiiiiEEENS1_10collective13CollectiveMmaINS1_34MainloopSm90TmaGmmaWarpSpecializedILi4ENS5_IJNS4_1CILi1EEESB_SB_EEENS1_35KernelTmaWarpSpecializedCooperativeEEENS5_IJNSA_ILi128EEENSA_ILi256EEENSA_ILi32EEEEEENS_6half_tENS5_IJlSB_lEEESJ_SK_NS4_8TiledMMAINS4_8MMA_AtomIJNS4_4SM904GMMA26MMA_64x256x16_F32F16F16_SSILNSO_5MajorE0ELSQ_0ELNSO_7ScaleInE1ELSR_1EEEEEENS4_6LayoutINS5_IJNSA_ILi2EEESB_SB_EEENS5_IJSB_NSA_ILi0EEESX_EEEEENS5_IJNS4_10UnderscoreES10_S10_EEEEENS4_13SM90_TMA_LOADENS4_14ComposedLayoutINS4_7SwizzleILi2ELi4ELi3EEENS4_18smem_ptr_flag_bitsILi16EEENSU_INS5_IJNSA_ILi8EEESH_EEENS5_IJSH_SB_EEEEEEEvNS4_8identityES13_S1D_vS1E_EENS_8epilogue10collective6detail29Sm90TmaWarpSpecializedAdapterINS1H_15DefaultEpilogueISJ_SK_SK_NS1G_6thread17LinearCombinationISJ_Li1EffLNS1L_9ScaleType4KindE0ELNS_15FloatRoundStyleE2ESJ_EENS1_15EpilogueDefaultEEEEEvvEEEEvNT_6ParamsE,"ax",@progbits
	.align	128
.text._ZN7cutlass13device_kernelINS_4gemm6kernel13GemmUniversalIN4cute5tupleIJiiiiEEENS1_10collective13CollectiveMmaINS1_34MainloopSm90TmaGmmaWarpSpecializedILi4ENS5_IJNS4_1CILi1EEESB_SB_EEENS1_35KernelTmaWarpSpecializedCooperativeEEENS5_IJNSA_ILi128EEENSA_ILi256EEENSA_ILi32EEEEEENS_6half_tENS5_IJlSB_lEEESJ_SK_NS4_8TiledMMAINS4_8MMA_AtomIJNS4_4SM904GMMA26MMA_64x256x16_F32F16F16_SSILNSO_5MajorE0ELSQ_0ELNSO_7ScaleInE1ELSR_1EEEEEENS4_6LayoutINS5_IJNSA_ILi2EEESB_SB_EEENS5_IJSB_NSA_ILi0EEESX_EEEEENS5_IJNS4_10UnderscoreES10_S10_EEEEENS4_13SM90_TMA_LOADENS4_14ComposedLayoutINS4_7SwizzleILi2ELi4ELi3EEENS4_18smem_ptr_flag_bitsILi16EEENSU_INS5_IJNSA_ILi8EEESH_EEENS5_IJSH_SB_EEEEEEEvNS4_8identityES13_S1D_vS1E_EENS_8epilogue10collective6detail29Sm90TmaWarpSpecializedAdapterINS1H_15DefaultEpilogueISJ_SK_SK_NS1G_6thread17LinearCombinationISJ_Li1EffLNS1L_9ScaleType4KindE0ELNS_15FloatRoundStyleE2ESJ_EENS1_15EpilogueDefaultEEEEEvvEEEEvNT_6ParamsE:
        .type           _ZN7cutlass13device_kernelINS_4gemm6kernel13GemmUniversalIN4cute5tupleIJiiiiEEENS1_10collective13CollectiveMmaINS1_34MainloopSm90TmaGmmaWarpSpecializedILi4ENS5_IJNS4_1CILi1EEESB_SB_EEENS1_35KernelTmaWarpSpecializedCooperativeEEENS5_IJNSA_ILi128EEENSA_ILi256EEENSA_ILi32EEEEEENS_6half_tENS5_IJlSB_lEEESJ_SK_NS4_8TiledMMAINS4_8MMA_AtomIJNS4_4SM904GMMA26MMA_64x256x16_F32F16F16_SSILNSO_5MajorE0ELSQ_0ELNSO_7ScaleInE1ELSR_1EEEEEENS4_6LayoutINS5_IJNSA_ILi2EEESB_SB_EEENS5_IJSB_NSA_ILi0EEESX_EEEEENS5_IJNS4_10UnderscoreES10_S10_EEEEENS4_13SM90_TMA_LOADENS4_14ComposedLayoutINS4_7SwizzleILi2ELi4ELi3EEENS4_18smem_ptr_flag_bitsILi16EEENSU_INS5_IJNSA_ILi8EEESH_EEENS5_IJSH_SB_EEEEEEEvNS4_8identityES13_S1D_vS1E_EENS_8epilogue10collective6detail29Sm90TmaWarpSpecializedAdapterINS1H_15DefaultEpilogueISJ_SK_SK_NS1G_6thread17LinearCombinationISJ_Li1EffLNS1L_9ScaleType4KindE0ELNS_15FloatRoundStyleE2ESJ_EENS1_15EpilogueDefaultEEEEEvvEEEEvNT_6ParamsE,@function
        .size           _ZN7cutlass13device_kernelINS_4gemm6kernel13GemmUniversalIN4cute5tupleIJiiiiEEENS1_10collective13CollectiveMmaINS1_34MainloopSm90TmaGmmaWarpSpecializedILi4ENS5_IJNS4_1CILi1EEESB_SB_EEENS1_35KernelTmaWarpSpecializedCooperativeEEENS5_IJNSA_ILi128EEENSA_ILi256EEENSA_ILi32EEEEEENS_6half_tENS5_IJlSB_lEEESJ_SK_NS4_8TiledMMAINS4_8MMA_AtomIJNS4_4SM904GMMA26MMA_64x256x16_F32F16F16_SSILNSO_5MajorE0ELSQ_0ELNSO_7ScaleInE1ELSR_1EEEEEENS4_6LayoutINS5_IJNSA_ILi2EEESB_SB_EEENS5_IJSB_NSA_ILi0EEESX_EEEEENS5_IJNS4_10UnderscoreES10_S10_EEEEENS4_13SM90_TMA_LOADENS4_14ComposedLayoutINS4_7SwizzleILi2ELi4ELi3EEENS4_18smem_ptr_flag_bitsILi16EEENSU_INS5_IJNSA_ILi8EEESH_EEENS5_IJSH_SB_EEEEEEEvNS4_8identityES13_S1D_vS1E_EENS_8epilogue10collective6detail29Sm90TmaWarpSpecializedAdapterINS1H_15DefaultEpilogueISJ_SK_SK_NS1G_6thread17LinearCombinationISJ_Li1EffLNS1L_9ScaleType4KindE0ELNS_15FloatRoundStyleE2ESJ_EENS1_15EpilogueDefaultEEEEEvvEEEEvNT_6ParamsE,(.L_x_322 - _ZN7cutlass13device_kernelINS_4gemm6kernel13GemmUniversalIN4cute5tupleIJiiiiEEENS1_10collective13CollectiveMmaINS1_34MainloopSm90TmaGmmaWarpSpecializedILi4ENS5_IJNS4_1CILi1EEESB_SB_EEENS1_35KernelTmaWarpSpecializedCooperativeEEENS5_IJNSA_ILi128EEENSA_ILi256EEENSA_ILi32EEEEEENS_6half_tENS5_IJlSB_lEEESJ_SK_NS4_8TiledMMAINS4_8MMA_AtomIJNS4_4SM904GMMA26MMA_64x256x16_F32F16F16_SSILNSO_5MajorE0ELSQ_0ELNSO_7ScaleInE1ELSR_1EEEEEENS4_6LayoutINS5_IJNSA_ILi2EEESB_SB_EEENS5_IJSB_NSA_ILi0EEESX_EEEEENS5_IJNS4_10UnderscoreES10_S10_EEEEENS4_13SM90_TMA_LOADENS4_14ComposedLayoutINS4_7SwizzleILi2ELi4ELi3EEENS4_18smem_ptr_flag_bitsILi16EEENSU_INS5_IJNSA_ILi8EEESH_EEENS5_IJSH_SB_EEEEEEEvNS4_8identityES13_S1D_vS1E_EENS_8epilogue10collective6detail29Sm90TmaWarpSpecializedAdapterINS1H_15DefaultEpilogueISJ_SK_SK_NS1G_6thread17LinearCombinationISJ_Li1EffLNS1L_9ScaleType4KindE0ELNS_15FloatRoundStyleE2ESJ_EENS1_15EpilogueDefaultEEEEEvvEEEEvNT_6ParamsE)
        .other          _ZN7cutlass13device_kernelINS_4gemm6kernel13GemmUniversalIN4cute5tupleIJiiiiEEENS1_10collective13CollectiveMmaINS1_34MainloopSm90TmaGmmaWarpSpecializedILi4ENS5_IJNS4_1CILi1EEESB_SB_EEENS1_35KernelTmaWarpSpecializedCooperativeEEENS5_IJNSA_ILi128EEENSA_ILi256EEENSA_ILi32EEEEEENS_6half_tENS5_IJlSB_lEEESJ_SK_NS4_8TiledMMAINS4_8MMA_AtomIJNS4_4SM904GMMA26MMA_64x256x16_F32F16F16_SSILNSO_5MajorE0ELSQ_0ELNSO_7ScaleInE1ELSR_1EEEEEENS4_6LayoutINS5_IJNSA_ILi2EEESB_SB_EEENS5_IJSB_NSA_ILi0EEESX_EEEEENS5_IJNS4_10UnderscoreES10_S10_EEEEENS4_13SM90_TMA_LOADENS4_14ComposedLayoutINS4_7SwizzleILi2ELi4ELi3EEENS4_18smem_ptr_flag_bitsILi16EEENSU_INS5_IJNSA_ILi8EEESH_EEENS5_IJSH_SB_EEEEEEEvNS4_8identityES13_S1D_vS1E_EENS_8epilogue10collective6detail29Sm90TmaWarpSpecializedAdapterINS1H_15DefaultEpilogueISJ_SK_SK_NS1G_6thread17LinearCombinationISJ_Li1EffLNS1L_9ScaleType4KindE0ELNS_15FloatRoundStyleE2ESJ_EENS1_15EpilogueDefaultEEEEEvvEEEEvNT_6ParamsE,@"STO_CUDA_ENTRY STV_DEFAULT"
_ZN7cutlass13device_kernelINS_4gemm6kernel13GemmUniversalIN4cute5tupleIJiiiiEEENS1_10collective13CollectiveMmaINS1_34MainloopSm90TmaGmmaWarpSpecializedILi4ENS5_IJNS4_1CILi1EEESB_SB_EEENS1_35KernelTmaWarpSpecializedCooperativeEEENS5_IJNSA_ILi128EEENSA_ILi256EEENSA_ILi32EEEEEENS_6half_tENS5_IJlSB_lEEESJ_SK_NS4_8TiledMMAINS4_8MMA_AtomIJNS4_4SM904GMMA26MMA_64x256x16_F32F16F16_SSILNSO_5MajorE0ELSQ_0ELNSO_7ScaleInE1ELSR_1EEEEEENS4_6LayoutINS5_IJNSA_ILi2EEESB_SB_EEENS5_IJSB_NSA_ILi0EEESX_EEEEENS5_IJNS4_10UnderscoreES10_S10_EEEEENS4_13SM90_TMA_LOADENS4_14ComposedLayoutINS4_7SwizzleILi2ELi4ELi3EEENS4_18smem_ptr_flag_bitsILi16EEENSU_INS5_IJNSA_ILi8EEESH_EEENS5_IJSH_SB_EEEEEEEvNS4_8identityES13_S1D_vS1E_EENS_8epilogue10collective6detail29Sm90TmaWarpSpecializedAdapterINS1H_15DefaultEpilogueISJ_SK_SK_NS1G_6thread17LinearCombinationISJ_Li1EffLNS1L_9ScaleType4KindE0ELNS_15FloatRoundStyleE2ESJ_EENS1_15EpilogueDefaultEEEEEvvEEEEvNT_6ParamsE:
[----:B------:R-:W0:Y:S01]  /*0000*/  LDC R1, c[0x0][0x28] ;  /* 0x00000a00ff017b82 */ /* 0x000e220000000800 */
[----:B------:R-:W1:Y:S01]  /*0010*/  S2R R18, SR_TID.X ;  /* 0x0000000000127919 */ /* 0x000e620000002100 */
[----:B------:R-:W-:Y:S01]  /*0020*/  ELECT P0, URZ, PT ;  /* 0x00000000003f782f */ /* 0x000fe20003800000 */
[----:B------:R-:W-:Y:S01]  /*0030*/  BSSY B0, `(.L_x_0) ;  /* 0x000000f000007945 */ /* 0x000fe20003800000 */
[--C-:B-1----:R-:W-:Y:S02]  /*0040*/  SHF.R.U32.HI R0, RZ, 0x5, R18.reuse ;  /* 0x00000005ff007819 */ /* 0x102fe40000011612 */
[----:B------:R-:W-:-:S03]  /*0050*/  SHF.R.U32.HI R22, RZ, 0x7, R18 ;  /* 0x00000007ff167819 */ /* 0x000fc60000011612 */
[----:B------:R-:W1:Y:S04]  /*0060*/  SHFL.IDX PT, R5, R0, RZ, 0x1f ;  /* 0x00001fff00057589 */ /* 0x000e6800000e0000 */
[----:B------:R2:W3:Y:S01]  /*0070*/  SHFL.IDX PT, R8, R22, RZ, 0x1f ;  /* 0x00001fff16087589 */ /* 0x0004e200000e0000 */
[----:B-1----:R-:W-:-:S13]  /*0080*/  ISETP.NE.OR P0, PT, R5, RZ, !P0 ;  /* 0x000000ff0500720c */ /* 0x002fda0004705670 */
[----:B0-23--:R-:W-:Y:S05]  /*0090*/  @P0 BRA `(.L_x_1) ;  /* 0x0000000000200947 */ /* 0x00dfea0003800000 */
[----:B------:R-:W-:Y:S02]  /*00a0*/  ULDC.64 UR4, c[0x0][0x198] ;  /* 0x0000660000047ab9 */ /* 0x000fe40000000a00 */
[----:B------:R-:W-:Y:S02]  /*00b0*/  UIADD3 UR6, UP0, UR4, 0xf0, URZ ;  /* 0x000000f004067890 */ /* 0x000fe4000ff1e03f */
[----:B------:R-:W-:Y:S02]  /*00c0*/  UIADD3 UR4, UP1, UR4, 0x1f0, URZ ;  /* 0x000001f004047890 */ /* 0x000fe4000ff3e03f */
[----:B------:R-:W-:Y:S02]  /*00d0*/  UIADD3.X UR7, URZ, UR5, URZ, UP0, !UPT ;  /* 0x000000053f077290 */ /* 0x000fe400087fe43f */
[----:B------:R-:W-:-:S07]  /*00e0*/  UIADD3.X UR5, URZ, UR5, URZ, UP1, !UPT ;  /* 0x000000053f057290 */ /* 0x000fce0008ffe43f */
[----:B------:R0:W-:Y:S02]  /*00f0*/  UTMACCTL.PF [UR6] ;  /* 0x00000000060079b9 */ /* 0x0001e40008040000 */
[----:B------:R0:W-:Y:S02]  /*0100*/  UTMACCTL.PF [UR4] ;  /* 0x00000000040079b9 */ /* 0x0001e40008040000 */
[----:B0-----:R-:W-:Y:S01]  /*0110*/  NOP ;  /* 0x0000000000007918 */ /* 0x001fe20000000000 */
.L_x_1:
[----:B------:R-:W-:Y:S05]  /*0120*/  BSYNC B0 ;  /* 0x0000000000007941 */ /* 0x000fea0003800000 */
.L_x_0:
[----:B------:R-:W0:Y:S02]  /*0130*/  SHFL.IDX PT, R2, R0, RZ, 0x1f ;  /* 0x00001fff00027589 */ /* 0x000e2400000e0000 */
[----:B0-----:R-:W-:-:S13]  /*0140*/  ISETP.NE.AND P0, PT, R2, RZ, PT ;  /* 0x000000ff0200720c */ /* 0x001fda0003f05270 */
[----:B------:R-:W-:Y:S05]  /*0150*/  @P0 BRA `(.L_x_2) ;  /* 0x0000000000580947 */ /* 0x000fea0003800000 */
[----:B------:R-:W0:Y:S01]  /*0160*/  S2UR UR8, SR_CgaCtaId ;  /* 0x00000000000879c3 */ /* 0x000e220000008800 */
[----:B------:R-:W-:Y:S01]  /*0170*/  UMOV UR4, 0x400 ;  /* 0x0000040000047882 */ /* 0x000fe20000000000 */
[----:B------:R-:W-:Y:S01]  /*0180*/  UMOV UR5, 0x1 ;  /* 0x0000000100057882 */ /* 0x000fe20000000000 */
[----:B------:R-:W-:Y:S01]  /*0190*/  UMOV UR6, 0x100 ;  /* 0x0000010000067882 */ /* 0x000fe20000000000 */
[----:B------:R-:W-:Y:S01]  /*01a0*/  ELECT P0, URZ, PT ;  /* 0x00000000003f782f */ /* 0x000fe20003800000 */
[----:B------:R-:W-:-:S04]  /*01b0*/  UIADD3 UR6, -UR6, 0x100000, URZ ;  /* 0x0010000006067890 */ /* 0x000fc8000fffe13f */
[----:B------:R-:W-:Y:S02]  /*01c0*/  USHF.L.U32 UR7, UR6, 0xb, URZ ;  /* 0x0000000b06077899 */ /* 0x000fe4000800063f */
[----:B------:R-:W-:Y:S02]  /*01d0*/  USHF.L.U32 UR6, UR6, 0x1, URZ ;  /* 0x0000000106067899 */ /* 0x000fe4000800063f */
[----:B0-----:R-:W-:Y:S02]  /*01e0*/  ULEA UR8, UR8, UR4, 0x18 ;  /* 0x0000000408087291 */ /* 0x001fe4000f8ec03f */
[----:B------:R-:W-:-:S04]  /*01f0*/  UIADD3 UR4, -UR5, 0x100000, URZ ;  /* 0x0010000005047890 */ /* 0x000fc8000fffe13f */
[----:B------:R-:W-:Y:S02]  /*0200*/  USHF.L.U32 UR5, UR4, 0xb, URZ ;  /* 0x0000000b04057899 */ /* 0x000fe4000800063f */
[----:B------:R-:W-:Y:S01]  /*0210*/  USHF.L.U32 UR4, UR4, 0x1, URZ ;  /* 0x0000000104047899 */ /* 0x000fe2000800063f */
[----:B------:R-:W0:Y:S11]  /*0220*/  FENCE.VIEW.ASYNC.S ;  /* 0x00000000000073c6 */ /* 0x000e360000000000 */
[----:B0-----:R0:W1:Y:S01]  /*0230*/  SYNCS.EXCH.64 URZ, [UR8], UR4 ;  /* 0x00000004083f75b2 */ /* 0x0010620008000100 */
[----:B------:R0:W2:Y:S01]  /*0240*/  SYNCS.EXCH.64 URZ, [UR8+0x20], UR6 ;  /* 0x00002006083f75b2 */ /* 0x0000a20008000100 */
[----:B------:R0:W3:Y:S01]  /*0250*/  SYNCS.EXCH.64 URZ, [UR8+0x8], UR4 ;  /* 0x00000804083f75b2 */ /* 0x0000e20008000100 */
[----:B------:R0:W4:Y:S01]  /*0260*/  SYNCS.EXCH.64 URZ, [UR8+0x28], UR6 ;  /* 0x00002806083f75b2 */ /* 0x0001220008000100 */
[----:B------:R0:W0:Y:S01]  /*0270*/  SYNCS.EXCH.64 URZ, [UR8+0x10], UR4 ;  /* 0x00001004083f75b2 */ /* 0x0000220008000100 */
[----:B------:R0:W0:Y:S01]  /*0280*/  SYNCS.EXCH.64 URZ, [UR8+0x30], UR6 ;  /* 0x00003006083f75b2 */ /* 0x0000220008000100 */
[----:B------:R0:W0:Y:S01]  /*0290*/  SYNCS.EXCH.64 URZ, [UR8+0x18], UR4 ;  /* 0x00001804083f75b2 */ /* 0x0000220008000100 */
[----:B------:R0:W0:Y:S01]  /*02a0*/  SYNCS.EXCH.64 URZ, [UR8+0x38], UR6 ;  /* 0x00003806083f75b2 */ /* 0x0000220008000100 */
[----:B------:R-:W-:Y:S01]  /*02b0*/  NOP ;  /* 0x0000000000007918 */ /* 0x000fe20000000000 */
.L_x_2:
[----:B------:R-:W5:Y:S01]  /*02c0*/  SHFL.IDX PT, R0, R0, RZ, 0x1f ;  /* 0x00001fff00007589 */ /* 0x000f6200000e0000 */
[----:B------:R-:W-:Y:S01]  /*02d0*/  ELECT P0, URZ, PT ;  /* 0x00000000003f782f */ /* 0x000fe20003800000 */
[----:B------:R-:W1:Y:S01]  /*02e0*/  LDC R2, c[0x0][0x65c] ;  /* 0x00019700ff027b82 */ /* 0x000e620000000800 */
[----:B------:R-:W-:Y:S01]  /*02f0*/  SHF.R.S32.HI R6, RZ, 0x1f, R5 ;  /* 0x0000001fff067819 */ /* 0x000fe20000011405 */
[----:B------:R-:W2:Y:S01]  /*0300*/  S2R R3, SR_CTAID.Y ;  /* 0x0000000000037919 */ /* 0x000ea20000002600 */
[----:B0-----:R-:W-:Y:S01]  /*0310*/  UMOV UR4, 0x20 ;  /* 0x0000002000047882 */ /* 0x001fe20000000000 */
[----:B------:R-:W-:Y:S01]  /*0320*/  ISETP.NE.AND P2, PT, R8, RZ, PT ;  /* 0x000000ff0800720c */ /* 0x000fe20003f45270 */
[----:B------:R-:W-:Y:S01]  /*0330*/  NOP ;  /* 0x0000000000007918 */ /* 0x000fe20000000000 */
[----:B------:R-:W0:Y:S01]  /*0340*/  S2R R4, SR_CTAID.X ;  /* 0x0000000000047919 */ /* 0x000e220000002500 */
[----:B------:R-:W-:Y:S01]  /*0350*/  LEA.HI R6, R6, R5, RZ, 0x2 ;  /* 0x0000000506067211 */ /* 0x000fe200078f10ff */
[----:B------:R-:W-:Y:S01]  /*0360*/  NOP ;  /* 0x0000000000007918 */ /* 0x000fe20000000000 */
[----:B-----5:R-:W-:-:S02]  /*0370*/  ISETP.NE.OR P0, PT, R0, RZ, !P0 ;  /* 0x000000ff0000720c */ /* 0x020fc40004705670 */
[----:B-1----:R-:W-:-:S04]  /*0380*/  ISETP.NE.AND P3, PT, R2, 0x1, PT ;  /* 0x000000010200780c */ /* 0x002fc80003f65270 */
[----:B------:R-:W-:Y:S02]  /*0390*/  P2R R0, PR, RZ, 0x8 ;  /* 0x00000008ff007803 */ /* 0x000fe40000000000 */
[----:B------:R-:W-:-:S05]  /*03a0*/  LOP3.LUT R0, R6, 0xfffffffc, RZ, 0xc0, !PT ;  /* 0xfffffffc06007812 */ /* 0x000fca00078ec0ff */
[----:B------:R-:W-:Y:S01]  /*03b0*/  VOTEU.ALL UP0, P0 ;  /* 0x00000000003f7886 */ /* 0x000fe20000000000 */
[----:B------:R-:W-:Y:S01]  /*03c0*/  IMAD.IADD R0, R5, 0x1, -R0 ;  /* 0x0000000105007824 */ /* 0x000fe200078e0a00 */
[----:B------:R-:W0:Y:S01]  /*03d0*/  @P3 LDC R17, c[0x0][0x10] ;  /* 0x00000400ff113b82 */ /* 0x000e220000000800 */
[----:B------:R-:W-:Y:S01]  /*03e0*/  VOTEU.ALL UP1, P0 ;  /* 0x00000000003f7886 */ /* 0x000fe20000020000 */
[----:B--2---:R-:W-:Y:S01]  /*03f0*/  @P3 IMAD.MOV.U32 R6, RZ, RZ, R3 ;  /* 0x000000ffff063224 */ /* 0x004fe200078e0003 */
[----:B------:R-:W-:Y:S01]  /*0400*/  @!UP0 UMOV UR6, 0x400 ;  /* 0x0000040000068882 */ /* 0x000fe20000000000 */
[----:B------:R-:W-:-:S04]  /*0410*/  @!UP0 UIADD3 UR4, -UR4, 0x100000, URZ ;  /* 0x0010000004048890 */ /* 0x000fc8000fffe13f */
[----:B------:R-:W-:Y:S02]  /*0420*/  @!UP0 USHF.L.U32 UR5, UR4, 0xb, URZ ;  /* 0x0000000b04058899 */ /* 0x000fe4000800063f */
[----:B------:R-:W-:Y:S01]  /*0430*/  @!UP0 USHF.L.U32 UR4, UR4, 0x1, URZ ;  /* 0x0000000104048899 */ /* 0x000fe2000800063f */
[----:B------:R-:W-:Y:S02]  /*0440*/  @P3 IMAD.MOV.U32 R7, RZ, RZ, RZ ;  /* 0x000000ffff073224 */ /* 0x000fe400078e00ff */
[----:B------:R-:W-:Y:S01]  /*0450*/  IMAD.MOV.U32 R5, RZ, RZ, RZ ;  /* 0x000000ffff057224 */ /* 0x000fe200078e00ff */
[----:B------:R-:W1:Y:S01]  /*0460*/  @!UP0 S2UR UR7, SR_CgaCtaId ;  /* 0x00000000000789c3 */ /* 0x000e620000008800 */
[----:B------:R-:W-:-:S07]  /*0470*/  @P3 IMAD.MOV.U32 R11, RZ, RZ, RZ ;  /* 0x000000ffff0b3224 */ /* 0x000fce00078e00ff */
[----:B------:R-:W2:Y:S01]  /*0480*/  @!P3 LDC R9, c[0x0][0xc] ;  /* 0x00000300ff09bb82 */ /* 0x000ea20000000800 */
[----:B0-----:R-:W-:-:S04]  /*0490*/  @P3 IMAD.WIDE.U32 R16, R4, R17, R6 ;  /* 0x0000001104103225 */ /* 0x001fc800078e0006 */
[----:B------:R-:W-:Y:S01]  /*04a0*/  @P3 IMAD.IADD R17, R17, 0x1, R11 ;  /* 0x0000000111113824 */ /* 0x000fe200078e020b */
[----:B-1----:R-:W-:Y:S01]  /*04b0*/  @!UP0 ULEA UR6, UR7, UR6, 0x18 ;  /* 0x0000000607068291 */ /* 0x002fe2000f8ec03f */
[----:B------:R-:W-:Y:S01]  /*04c0*/  VOTEU.ALL UP0, P0 ;  /* 0x00000000003f7886 */ /* 0x000fe20000000000 */
[----:B------:R-:W-:-:S04]  /*04d0*/  ISETP.NE.AND P0, PT, R0, 0x3, PT ;  /* 0x000000030000780c */ /* 0x000fc80003f05270 */
[----:B------:R-:W-:Y:S01]  /*04e0*/  ISETP.EQ.OR P0, PT, R0, RZ, !P0 ;  /* 0x000000ff0000720c */ /* 0x000fe20004702670 */
[----:B--2---:R-:W-:-:S03]  /*04f0*/  @!P3 IMAD.WIDE.U32 R6, R9, R3, R4 ;  /* 0x000000030906b225 */ /* 0x004fc600078e0004 */
[C---:B------:R-:W-:Y:S01]  /*0500*/  ISETP.EQ.AND P0, PT, R8.reuse, RZ, P0 ;  /* 0x000000ff0800720c */ /* 0x040fe20000702270 */
[----:B------:R-:W-:Y:S01]  /*0510*/  VIADD R8, R8, 0xffffffff ;  /* 0xffffffff08087836 */ /* 0x000fe20000000000 */
[----:B------:R-:W0:Y:S02]  /*0520*/  FENCE.VIEW.ASYNC.S ;  /* 0x00000000000073c6 */ /* 0x000e240000000000 */
[----:B0-----:R0:W3:Y:S01]  /*0530*/  @!UP0 SYNCS.EXCH.64 URZ, [UR6+0x50], UR4 ;  /* 0x00005004063f85b2 */ /* 0x0010e20008000100 */
[----:B------:R-:W-:Y:S01]  /*0540*/  @!P3 IMAD.MOV.U32 R16, RZ, RZ, R6 ;  /* 0x000000ffff10b224 */ /* 0x000fe200078e0006 */
[----:B------:R-:W-:Y:S01]  /*0550*/  SEL R19, RZ, 0x1, !P0 ;  /* 0x00000001ff137807 */ /* 0x000fe20004000000 */
[----:B------:R-:W-:Y:S01]  /*0560*/  @!P3 IMAD.MOV.U32 R17, RZ, RZ, R7 ;  /* 0x000000ffff11b224 */ /* 0x000fe200078e0007 */
[----:B------:R-:W-:-:S04]  /*0570*/  ISETP.GE.U32.AND P1, PT, R8, 0x2, PT ;  /* 0x000000020800780c */ /* 0x000fc80003f26070 */
[----:B------:R-:W-:Y:S01]  /*0580*/  SEL R19, R19, 0x2, P1 ;  /* 0x0000000213137807 */ /* 0x000fe20000800000 */
[----:B------:R0:W3:Y:S01]  /*0590*/  @!UP1 SYNCS.EXCH.64 URZ, [UR6+0x58], UR4 ;  /* 0x00005804063f95b2 */ /* 0x0000e20008000100 */
[----:B------:R-:W-:Y:S01]  /*05a0*/  NOP ;  /* 0x0000000000007918 */ /* 0x000fe20000000000 */
[----:B---34-:R-:W-:Y:S06]  /*05b0*/  BAR.SYNC.DEFER_BLOCKING 0x0 ;  /* 0x0000000000007b1d */ /* 0x018fec0000010000 */
[----:B------:R-:W-:Y:S05]  /*05c0*/  @!P2 BRA `(.L_x_3) ;  /* 0x0000009400d8a947 */ /* 0x000fea0003800000 */
[----:B------:R-:W-:-:S13]  /*05d0*/  ISETP.GT.U32.AND P0, PT, R8, 0x1, PT ;  /* 0x000000010800780c */ /* 0x000fda0003f04070 */
[----:B0-----:R-:W-:Y:S05]  /*05e0*/  @P0 EXIT ;  /* 0x000000000000094d */ /* 0x001fea0003800000 */
[----:B------:R-:W-:Y:S01]  /*05f0*/  ULDC.64 UR4, c[0x0][0x650] ;  /* 0x0001940000047ab9 */ /* 0x000fe20000000a00 */
[----:B------:R-:W-:Y:S01]  /*0600*/  PRMT R0, RZ, 0x7610, R0 ;  /* 0x00007610ff007816 */ /* 0x000fe20000000000 */
[----:B------:R-:W-:Y:S01]  /*0610*/  IMAD.MOV.U32 R153, RZ, RZ, -0x1 ;  /* 0xffffffffff997424 */ /* 0x000fe200078e00ff */
[----:B------:R-:W-:Y:S01]  /*0620*/  ISETP.GE.U32.AND P0, PT, R16, UR4, PT ;  /* 0x0000000410007c0c */ /* 0x000fe2000bf06070 */
[----:B------:R-:W-:Y:S02]  /*0630*/  IMAD.MOV.U32 R152, RZ, RZ, -0x1 ;  /* 0xffffffffff987424 */ /* 0x000fe400078e00ff */
[----:B------:R-:W-:Y:S01]  /*0640*/  IMAD.MOV.U32 R23, RZ, RZ, -0x1 ;  /* 0xffffffffff177424 */ /* 0x000fe200078e00ff */
[----:B------:R-:W-:-:S13]  /*0650*/  ISETP.GE.U32.AND.EX P0, PT, R17, UR5, PT, P0 ;  /* 0x0000000511007c0c */ /* 0x000fda000bf06100 */
[----:B------:R-:W-:Y:S05]  /*0660*/  @P0 BRA `(.L_x_4) ;  /* 0x0000000400540947 */ /* 0x000fea0003800000 */
[----:B------:R-:W0:Y:S01]  /*0670*/  LDC.64 R14, c[0x0][0x628] ;  /* 0x00018a00ff0e7b82 */ /* 0x000e220000000a00 */
[----:B------:R-:W-:Y:S02]  /*0680*/  IMAD.MOV.U32 R6, RZ, RZ, R16 ;  /* 0x000000ffff067224 */ /* 0x000fe400078e0010 */
[----:B------:R-:W-:-:S05]  /*0690*/  IMAD.MOV.U32 R7, RZ, RZ, R17 ;  /* 0x000000ffff077224 */ /* 0x000fca00078e0011 */
[----:B------:R-:W1:Y:S08]  /*06a0*/  LDC R0, c[0x0][0x630] ;  /* 0x00018c00ff007b82 */ /* 0x000e700000000800 */
[----:B------:R-:W2:Y:S01]  /*06b0*/  LDC.64 R20, c[0x0][0x620] ;  /* 0x00018800ff147b82 */ /* 0x000ea20000000a00 */
[----:B0-----:R-:W-:-:S04]  /*06c0*/  ISETP.NE.U32.AND P0, PT, R14, RZ, PT ;  /* 0x000000ff0e00720c */ /* 0x001fc80003f05070 */
[----:B------:R-:W-:-:S13]  /*06d0*/  ISETP.NE.AND.EX P0, PT, R15, RZ, PT, P0 ;  /* 0x000000ff0f00720c */ /* 0x000fda0003f05300 */
[----:B-12---:R-:W-:Y:S05]  /*06e0*/  @!P0 BRA `(.L_x_5) ;  /* 0x0000000000288947 */ /* 0x006fea0003800000 */
[----:B------:R-:W0:Y:S02]  /*06f0*/  LDC R11, c[0x0][0x634] ;  /* 0x00018d00ff0b7b82 */ /* 0x000e240000000800 */
[----:B0-----:R-:W-:-:S05]  /*0700*/  IADD3 R11, P0, R16, R11, RZ ;  /* 0x0000000b100b7210 */ /* 0x001fca0007f1e0ff */
[----:B------:R-:W-:-:S04]  /*0710*/  IMAD.X R13, RZ, RZ, R17, P0 ;  /* 0x000000ffff0d7224 */ /* 0x000fc800000e0611 */
[----:B------:R-:W-:-:S04]  /*0720*/  IMAD.WIDE.U32 R6, R13, R14, RZ ;  /* 0x0000000e0d067225 */ /* 0x000fc800078e00ff */
[----:B------:R-:W-:-:S04]  /*0730*/  IMAD.WIDE.U32 R8, P0, R11, R15, R6 ;  /* 0x0000000f0b087225 */ /* 0x000fc80007800006 */
[----:B------:R-:W-:-:S04]  /*0740*/  IMAD.WIDE.U32 R6, R11, R14, RZ ;  /* 0x0000000e0b067225 */ /* 0x000fc800078e00ff */
[----:B------:R-:W-:Y:S01]  /*0750*/  IMAD.X R11, RZ, RZ, RZ, P0 ;  /* 0x000000ffff0b7224 */ /* 0x000fe200000e06ff */
[----:B------:R-:W-:Y:S01]  /*0760*/  IADD3 RZ, P0, R7, R8, RZ ;  /* 0x0000000807ff7210 */ /* 0x000fe20007f1e0ff */
[----:B------:R-:W-:-:S04]  /*0770*/  IMAD.MOV.U32 R10, RZ, RZ, R9 ;  /* 0x000000ffff0a7224 */ /* 0x000fc800078e0009 */
[----:B------:R-:W-:-:S08]  /*0780*/  IMAD.WIDE.U32.X R6, R13, R15, R10, P0 ;  /* 0x0000000f0d067225 */ /* 0x000fd000000e040a */
.L_x_5:
[-CC-:B------:R-:W-:Y:S01]  /*0790*/  SHF.R.U64 R23, R6, R0.reuse, R7.reuse ;  /* 0x0000000006177219 */ /* 0x180fe20000001207 */
[----:B------:R-:W0:Y:S01]  /*07a0*/  LDC R10, c[0x0][0x618] ;  /* 0x00018600ff0a7b82 */ /* 0x000e220000000800 */
[----:B------:R-:W-:Y:S01]  /*07b0*/  SHF.R.U32.HI R5, RZ, R0, R7 ;  /* 0x00000000ff057219 */ /* 0x000fe20000011607 */
[----:B------:R-:W-:Y:S01]  /*07c0*/  ULDC UR4, c[0x0][0x150] ;  /* 0x0000540000047ab9 */ /* 0x000fe20000000800 */
[----:B------:R-:W-:Y:S02]  /*07d0*/  IADD3 R9, P0, RZ, -R23, RZ ;  /* 0x80000017ff097210 */ /* 0x000fe40007f1e0ff */
[----:B------:R-:W-:-:S03]  /*07e0*/  I2FP.F32.U32 R0, R4 ;  /* 0x0000000400007245 */ /* 0x000fc60000201000 */
[----:B------:R-:W1:Y:S01]  /*07f0*/  LDC.64 R28, c[0x0][0x640] ;  /* 0x00019000ff1c7b82 */ /* 0x000e620000000a00 */
[----:B------:R-:W-:Y:S02]  /*0800*/  IMAD.X R11, RZ, RZ, ~R5, P0 ;  /* 0x000000ffff0b7224 */ /* 0x000fe400000e0e05 */
[----:B------:R-:W-:Y:S01]  /*0810*/  FMUL R0, R0, UR4 ;  /* 0x0000000400007c20 */ /* 0x000fe20008400000 */
[----:B------:R-:W-:Y:S01]  /*0820*/  IMAD.WIDE.U32 R6, R9, R20, R16 ;  /* 0x0000001409067225 */ /* 0x000fe200078e0010 */
[----:B------:R-:W-:-:S03]  /*0830*/  ULDC UR4, c[0x0][0x154] ;  /* 0x0000550000047ab9 */ /* 0x000fc60000000800 */
[----:B------:R-:W-:Y:S01]  /*0840*/  IMAD R8, R11, R20, RZ ;  /* 0x000000140b087224 */ /* 0x000fe200078e02ff */
[----:B------:R-:W2:Y:S01]  /*0850*/  LDC R5, c[0x0][0x144] ;  /* 0x00005100ff057b82 */ /* 0x000ea20000000800 */
[----:B------:R-:W3:Y:S02]  /*0860*/  F2I.U32.TRUNC.NTZ R0, R0 ;  /* 0x0000000000007305 */ /* 0x000ee4000020f000 */
[----:B------:R-:W-:-:S04]  /*0870*/  IMAD R9, R9, R21, R8 ;  /* 0x0000001509097224 */ /* 0x000fc800078e0208 */
[----:B------:R-:W-:Y:S01]  /*0880*/  IMAD.IADD R7, R7, 0x1, R9 ;  /* 0x0000000107077824 */ /* 0x000fe200078e0209 */
[----:B------:R-:W4:Y:S01]  /*0890*/  LDC R12, c[0x0][0x608] ;  /* 0x00018200ff0c7b82 */ /* 0x000f220000000800 */
[----:B------:R-:W-:-:S03]  /*08a0*/  IMAD.MOV.U32 R9, RZ, RZ, -0x1 ;  /* 0xffffffffff097424 */ /* 0x000fc600078e00ff */
[-CC-:B0-----:R-:W-:Y:S02]  /*08b0*/  SHF.R.U64 R20, R6, R10.reuse, R7.reuse ;  /* 0x0000000a06147219 */ /* 0x181fe40000001207 */
[----:B------:R-:W-:Y:S02]  /*08c0*/  I2FP.F32.U32 R6, R3 ;  /* 0x0000000300067245 */ /* 0x000fe40000201000 */
[----:B------:R-:W0:Y:S01]  /*08d0*/  LDC R26, c[0x0][0x658] ;  /* 0x00019600ff1a7b82 */ /* 0x000e220000000800 */
[----:B-1----:R-:W-:Y:S01]  /*08e0*/  ISETP.NE.U32.AND P0, PT, R28, RZ, PT ;  /* 0x000000ff1c00720c */ /* 0x002fe20003f05070 */
[----:B---3--:R-:W-:Y:S01]  /*08f0*/  IMAD.MOV R8, RZ, RZ, -R0 ;  /* 0x000000ffff087224 */ /* 0x008fe200078e0a00 */
[----:B------:R-:W-:Y:S01]  /*0900*/  SHF.R.U32.HI R7, RZ, R10, R7 ;  /* 0x0000000aff077219 */ /* 0x000fe20000011607 */
[----:B------:R-:W-:Y:S01]  /*0910*/  FMUL R6, R6, UR4 ;  /* 0x0000000406067c20 */ /* 0x000fe20008400000 */
[----:B------:R-:W-:-:S03]  /*0920*/  ISETP.NE.AND.EX P0, PT, R29, RZ, PT, P0 ;  /* 0x000000ff1d00720c */ /* 0x000fc60003f05300 */
[----:B------:R-:W1:Y:S01]  /*0930*/  LDC R14, c[0x0][0x148] ;  /* 0x00005200ff0e7b82 */ /* 0x000e620000000800 */
[----:B--2---:R-:W-:-:S07]  /*0940*/  IMAD R0, R5, R8, R4 ;  /* 0x0000000805007224 */ /* 0x004fce00078e0204 */
[----:B------:R-:W2:Y:S01]  /*0950*/  LDC R24, c[0x0][0x600] ;  /* 0x00018000ff187b82 */ /* 0x000ea20000000800 */
[-CC-:B----4-:R-:W-:Y:S02]  /*0960*/  SHF.R.U64 R30, R20, R12.reuse, R7.reuse ;  /* 0x0000000c141e7219 */ /* 0x190fe40000001207 */
[----:B------:R-:W-:Y:S01]  /*0970*/  SHF.R.U32.HI R5, RZ, R12, R7 ;  /* 0x0000000cff057219 */ /* 0x000fe20000011607 */
[----:B------:R-:W-:Y:S01]  /*0980*/  IMAD.MOV.U32 R7, RZ, RZ, 0x1 ;  /* 0x00000001ff077424 */ /* 0x000fe200078e00ff */
[----:B------:R3:W4:Y:S03]  /*0990*/  F2I.U32.TRUNC.NTZ R12, R6 ;  /* 0x00000006000c7305 */ /* 0x000726000020f000 */
[----:B------:R-:W1:Y:S01]  /*09a0*/  LDC R15, c[0x0][0x648] ;  /* 0x00019200ff0f7b82 */ /* 0x000e620000000800 */
[-C--:B0-----:R-:W-:Y:S02]  /*09b0*/  SHF.L.U32 R4, R9, R26.reuse, RZ ;  /* 0x0000001a09047219 */ /* 0x081fe400000006ff */
[----:B------:R-:W-:-:S02]  /*09c0*/  SHF.R.U64 R32, R30, R26, R5 ;  /* 0x0000001a1e207219 */ /* 0x000fc40000001205 */
[----:B------:R-:W-:Y:S02]  /*09d0*/  LOP3.LUT R11, RZ, R4, RZ, 0x33, !PT ;  /* 0x00000004ff0b7212 */ /* 0x000fe400078e33ff */
[-C--:B------:R-:W-:Y:S01]  /*09e0*/  SHF.R.U32.HI R5, RZ, R26.reuse, R5 ;  /* 0x0000001aff057219 */ /* 0x080fe20000011605 */
[----:B------:R-:W0:Y:S01]  /*09f0*/  LDC R21, c[0x0][0x638] ;  /* 0x00018e00ff157b82 */ /* 0x000e220000000800 */
[----:B------:R-:W-:Y:S01]  /*0a00*/  SHF.L.U32 R10, R7, R26, RZ ;  /* 0x0000001a070a7219 */ /* 0x000fe200000006ff */
[----:B------:R-:W-:-:S06]  /*0a10*/  IMAD.MOV.U32 R4, RZ, RZ, R32 ;  /* 0x000000ffff047224 */ /* 0x000fcc00078e0020 */
[----:B------:R-:W0:Y:S01]  /*0a20*/  LDC R153, c[0x0][0x610] ;  /* 0x00018400ff997b82 */ /* 0x000e220000000800 */
[----:B---34-:R-:W-:Y:S05]  /*0a30*/  @!P0 BRA `(.L_x_6) ;  /* 0x0000000000288947 */ /* 0x018fea0003800000 */
[----:B------:R-:W3:Y:S02]  /*0a40*/  LDC R9, c[0x0][0x64c] ;  /* 0x00019300ff097b82 */ /* 0x000ee40000000800 */
[----:B---3--:R-:W-:-:S05]  /*0a50*/  IADD3 R9, P0, R32, R9, RZ ;  /* 0x0000000920097210 */ /* 0x008fca0007f1e0ff */
        /* <DEDUP_REMOVED lines=8> */
.L_x_6:
[----:B-1----:R-:W-:Y:S01]  /*0ae0*/  SHF.R.U64 R4, R4, R15, R5 ;  /* 0x0000000f04047219 */ /* 0x002fe20000001205 */
[----:B--2---:R-:W-:Y:S01]  /*0af0*/  VIADD R5, R24, 0xffffffff ;  /* 0xffffffff18057836 */ /* 0x004fe20000000000 */
[----:B------:R-:W-:Y:S01]  /*0b00*/  LOP3.LUT R11, R30, R11, RZ, 0xc0, !PT ;  /* 0x0000000b1e0b7212 */ /* 0x000fe200078ec0ff */
[----:B------:R-:W-:Y:S02]  /*0b10*/  IMAD.MOV R12, RZ, RZ, -R12 ;  /* 0x000000ffff0c7224 */ /* 0x000fe400078e0a0c */
[----:B------:R-:W-:Y:S02]  /*0b20*/  IMAD.MOV R6, RZ, RZ, -R4 ;  /* 0x000000ffff067224 */ /* 0x000fe400078e0a04 */
[----:B------:R-:W-:Y:S01]  /*0b30*/  IMAD R11, R10, R4, R11 ;  /* 0x000000040a0b7224 */ /* 0x000fe200078e020b */
[----:B------:R-:W-:Y:S01]  /*0b40*/  LOP3.LUT R4, R20, R5, RZ, 0xc0, !PT ;  /* 0x0000000514047212 */ /* 0x000fe200078ec0ff */
[----:B------:R-:W-:Y:S02]  /*0b50*/  @P3 IMAD R0, R14, R12, R3 ;  /* 0x0000000c0e003224 */ /* 0x000fe400078e0203 */
[----:B0-----:R-:W-:-:S02]  /*0b60*/  IMAD R3, R6, R21, R32 ;  /* 0x0000001506037224 */ /* 0x001fc400078e0220 */
[----:B------:R-:W-:Y:S02]  /*0b70*/  IMAD R153, R11, R153, R0 ;  /* 0x000000990b997224 */ /* 0x000fe400078e0200 */
[----:B------:R-:W-:Y:S02]  /*0b80*/  IMAD R4, R3, R24, R4 ;  /* 0x0000001803047224 */ /* 0x000fe400078e0204 */
[----:B------:R-:W-:-:S03]  /*0b90*/  IMAD.MOV.U32 R0, RZ, RZ, 0x1 ;  /* 0x00000001ff007424 */ /* 0x000fc600078e00ff */
[----:B------:R-:W-:Y:S02]  /*0ba0*/  SEL R152, R4, R153, !P3 ;  /* 0x0000009904987207 */ /* 0x000fe40005800000 */
[----:B------:R-:W-:-:S07]  /*0bb0*/  SEL R153, R153, R4, !P3 ;  /* 0x0000000499997207 */ /* 0x000fce0005800000 */
.L_x_4:
[----:B------:R-:W-:-:S08]  /*0bc0*/  NOP ;  /* 0x0000000000007918 */ /* 0x000fd00000000000 */
[----:B------:R-:W0:Y:S02]  /*0bd0*/  USETMAXREG.TRY_ALLOC.CTAPOOL UP0, 0xe8 ;  /* 0x000000e8000079c8 */ /* 0x000e240008000600 */
[----:B0-----:R-:W-:-:S13]  /*0be0*/  PLOP3.LUT P0, PT, PT, PT, UP0, 0x80, 0x0 ;  /* 0x000000000000781c */ /* 0x001fda0003f0f008 */
[----:B------:R-:W-:Y:S05]  /*0bf0*/  @!P0 BRA `(.L_x_4) ;  /* 0xfffffffc00f08947 */ /* 0x000fea000383ffff */
[----:B------:R-:W-:Y:S01]  /*0c00*/  ULDC.64 UR4, c[0x0][0x598] ;  /* 0x0001660000047ab9 */ /* 0x000fe20000000a00 */
[----:B------:R-:W-:Y:S01]  /*0c10*/  ULDC.64 UR36, c[0x0][0x208] ;  /* 0x0000820000247ab9 */ /* 0x000fe20000000a00 */
[----:B------:R-:W-:-:S04]  /*0c20*/  ISETP.NE.U32.AND P0, PT, RZ, UR4, PT ;  /* 0x00000004ff007c0c */ /* 0x000fc8000bf05070 */
[----:B------:R-:W-:-:S13]  /*0c30*/  ISETP.NE.AND.EX P0, PT, RZ, UR5, PT, P0 ;  /* 0x00000005ff007c0c */ /* 0x000fda000bf05300 */
[----:B------:R-:W-:Y:S05]  /*0c40*/  @!P0 BRA `(.L_x_7) ;  /* 0x00000000001c8947 */ /* 0x000fea0003800000 */
[----:B------:R-:W0:Y:S02]  /*0c50*/  LDC.64 R4, c[0x0][0x598] ;  /* 0x00016600ff047b82 */ /* 0x000e240000000a00 */
[----:B0-----:R-:W2:Y:S02]  /*0c60*/  LDG.E.64 R4, desc[UR36][R4.64] ;  /* 0x0000002404047981 */ /* 0x001ea4000c1e1b00 */
[----:B--2---:R-:W-:-:S04]  /*0c70*/  ISETP.NE.U32.AND P0, PT, R4, RZ, PT ;  /* 0x000000ff0400720c */ /* 0x004fc80003f05070 */
[----:B------:R-:W-:-:S13]  /*0c80*/  ISETP.NE.AND.EX P0, PT, R5, RZ, PT, P0 ;  /* 0x000000ff0500720c */ /* 0x000fda0003f05300 */
[----:B------:R-:W-:Y:S05]  /*0c90*/  @!P0 BRA `(.L_x_7) ;  /* 0x0000000000088947 */ /* 0x000fea0003800000 */
[----:B------:R0:W5:Y:S01]  /*0ca0*/  LD.E R154, desc[UR36][R4.64] ;  /* 0x00000024049a7980 */ /* 0x000162000c101900 */
[----:B------:R-:W-:Y:S05]  /*0cb0*/  BRA `(.L_x_8) ;  /* 0x0000000000247947 */ /* 0x000fea0003800000 */
.L_x_7:
[----:B------:R-:W-:Y:S02]  /*0cc0*/  ULDC.64 UR4, c[0x0][0x588] ;  /* 0x0001620000047ab9 */ /* 0x000fe40000000a00 */
[----:B------:R-:W-:-:S04]  /*0cd0*/  ISETP.NE.U32.AND P0, PT, RZ, UR4, PT ;  /* 0x00000004ff007c0c */ /* 0x000fc8000bf05070 */
[----:B------:R-:W-:-:S13]  /*0ce0*/  ISETP.NE.AND.EX P0, PT, RZ, UR5, PT, P0 ;  /* 0x00000005ff007c0c */ /* 0x000fda000bf05300 */
[----:B------:R-:W-:Y:S05]  /*0cf0*/  @!P0 BRA `(.L_x_9) ;  /* 0x00000000000c8947 */ /* 0x000fea0003800000 */
[----:B------:R-:W0:Y:S02]  /*0d00*/  LDC.64 R154, c[0x0][0x588] ;  /* 0x00016200ff9a7b82 */ /* 0x000e240000000a00 */
[----:B0-----:R1:W5:Y:S01]  /*0d10*/  LDG.E R154, desc[UR36][R154.64] ;  /* 0x000000249a9a7981 */ /* 0x001362000c1e1900 */
[----:B------:R-:W-:Y:S05]  /*0d20*/  BRA `(.L_x_8) ;  /* 0x0000000000087947 */ /* 0x000fea0003800000 */
.L_x_9:
[----:B------:R-:W-:Y:S02]  /*0d30*/  ULDC UR4, c[0x0][0x580] ;  /* 0x0001600000047ab9 */ /* 0x000fe40000000800 */
[----:B------:R-:W-:-:S07]  /*0d40*/  IMAD.U32 R154, RZ, RZ, UR4 ;  /* 0x00000004ff9a7e24 */ /* 0x000fce000f8e00ff */
.L_x_8:
[----:B------:R-:W-:Y:S02]  /*0d50*/  ULDC.64 UR4, c[0x0][0x5a0] ;  /* 0x0001680000047ab9 */ /* 0x000fe40000000a00 */
[----:B------:R-:W-:-:S04]  /*0d60*/  ISETP.NE.U32.AND P0, PT, RZ, UR4, PT ;  /* 0x00000004ff007c0c */ /* 0x000fc8000bf05070 */
[----:B------:R-:W-:-:S13]  /*0d70*/  ISETP.NE.AND.EX P0, PT, RZ, UR5, PT, P0 ;  /* 0x00000005ff007c0c */ /* 0x000fda000bf05300 */
[----:B------:R-:W-:Y:S05]  /*0d80*/  @!P0 BRA `(.L_x_10) ;  /* 0x00000000001c8947 */ /* 0x000fea0003800000 */
[----:B0-----:R-:W0:Y:S02]  /*0d90*/  LDC.64 R4, c[0x0][0x5a0] ;  /* 0x00016800ff047b82 */ /* 0x001e240000000a00 */
[----:B0-----:R-:W2:Y:S02]  /*0da0*/  LDG.E.64 R4, desc[UR36][R4.64] ;  /* 0x0000002404047981 */ /* 0x001ea4000c1e1b00 */
[----:B--2---:R-:W-:-:S04]  /*0db0*/  ISETP.NE.U32.AND P0, PT, R4, RZ, PT ;  /* 0x000000ff0400720c */ /* 0x004fc80003f05070 */
[----:B------:R-:W-:-:S13]  /*0dc0*/  ISETP.NE.AND.EX P0, PT, R5, RZ, PT, P0 ;  /* 0x000000ff0500720c */ /* 0x000fda0003f05300 */
[----:B------:R-:W-:Y:S05]  /*0dd0*/  @!P0 BRA `(.L_x_10) ;  /* 0x0000000000088947 */ /* 0x000fea0003800000 */
[----:B-1----:R0:W5:Y:S01]  /*0de0*/  LD.E R155, desc[UR36][R4.64] ;  /* 0x00000024049b7980 */ /* 0x002162000c101900 */
[----:B------:R-:W-:Y:S05]  /*0df0*/  BRA `(.L_x_11) ;  /* 0x0000000000247947 */ /* 0x000fea0003800000 */
.L_x_10:
[----:B------:R-:W-:Y:S02]  /*0e00*/  ULDC.64 UR4, c[0x0][0x590] ;  /* 0x0001640000047ab9 */ /* 0x000fe40000000a00 */
[----:B------:R-:W-:-:S04]  /*0e10*/  ISETP.NE.U32.AND P0, PT, RZ, UR4, PT ;  /* 0x00000004ff007c0c */ /* 0x000fc8000bf05070 */
[----:B------:R-:W-:-:S13]  /*0e20*/  ISETP.NE.AND.EX P0, PT, RZ, UR5, PT, P0 ;  /* 0x00000005ff007c0c */ /* 0x000fda000bf05300 */
[----:B------:R-:W-:Y:S05]  /*0e30*/  @!P0 BRA `(.L_x_12) ;  /* 0x00000000000c8947 */ /* 0x000fea0003800000 */
[----:B0-----:R-:W1:Y:S02]  /*0e40*/  LDC.64 R4, c[0x0][0x590] ;  /* 0x00016400ff047b82 */ /* 0x001e640000000a00 */
[----:B-1----:R1:W5:Y:S01]  /*0e50*/  LDG.E R155, desc[UR36][R4.64] ;  /* 0x00000024049b7981 */ /* 0x002362000c1e1900 */
[----:B------:R-:W-:Y:S05]  /*0e60*/  BRA `(.L_x_11) ;  /* 0x0000000000087947 */ /* 0x000fea0003800000 */
.L_x_12:
[----:B------:R-:W-:Y:S02]  /*0e70*/  ULDC UR4, c[0x0][0x584] ;  /* 0x0001610000047ab9 */ /* 0x000fe40000000800 */
[----:B-1----:R-:W-:-:S07]  /*0e80*/  IMAD.U32 R155, RZ, RZ, UR4 ;  /* 0x00000004ff9b7e24 */ /* 0x002fce000f8e00ff */
.L_x_11:
[----:B------:R-:W-:-:S13]  /*0e90*/  LOP3.LUT P0, RZ, R0, 0xff, RZ, 0xc0, !PT ;  /* 0x000000ff00ff7812 */ /* 0x000fda000780c0ff */
[----:B------:R-:W-:Y:S05]  /*0ea0*/  @!P0 EXIT ;  /* 0x000000000000894d */ /* 0x000fea0003800000 */
[----:B------:R-:W-:Y:S01]  /*0eb0*/  ULDC UR4, c[0x0][0x28c] ;  /* 0x0000a30000047ab9 */ /* 0x000fe20000000800 */
[----:B------:R-:W-:Y:S01]  /*0ec0*/  LOP3.LUT R158, R19, 0x1, RZ, 0xfc, !PT ;  /* 0x00000001139e7812 */ /* 0x000fe200078efcff */
[----:B------:R-:W-:Y:S01]  /*0ed0*/  UIADD3 UR4, UR4, 0x1f, URZ ;  /* 0x0000001f04047890 */ /* 0x000fe2000fffe03f */
[----:B------:R-:W-:Y:S01]  /*0ee0*/  UMOV UR38, URZ ;  /* 0x0000003f00267c82 */ /* 0x000fe20008000000 */
[----:B------:R-:W-:Y:S02]  /*0ef0*/  UMOV UR39, URZ ;  /* 0x0000003f00277c82 */ /* 0x000fe40008000000 */
[----:B------:R-:W-:-:S04]  /*0f00*/  USHF.R.S32.HI UR5, URZ, 0x1f, UR4 ;  /* 0x0000001f3f057899 */ /* 0x000fc80008011404 */
[----:B------:R-:W-:-:S04]  /*0f10*/  ULEA.HI UR5, UR5, UR4, URZ, 0x5 ;  /* 0x0000000405057291 */ /* 0x000fc8000f8f283f */
[----:B------:R-:W-:-:S12]  /*0f20*/  USHF.R.S32.HI UR40, URZ, 0x5, UR5 ;  /* 0x000000053f287899 */ /* 0x000fd80008011405 */
.L_x_286:
[----:B------:R-:W-:Y:S01]  /*0f30*/  LOP3.LUT R0, R18, 0x80, RZ, 0xc0, !PT ;  /* 0x0000008012007812 */ /* 0x000fe200078ec0ff */
[----:B--2---:R-:W2:Y:S01]  /*0f40*/  S2UR UR7, SR_CgaCtaId ;  /* 0x00000000000779c3 */ /* 0x004ea20000008800 */
[----:B------:R-:W-:Y:S02]  /*0f50*/  UMOV UR6, 0x400 ;  /* 0x0000040000067882 */ /* 0x000fe40000000000 */
[----:B------:R-:W-:-:S06]  /*0f60*/  SHF.R.U32.HI R0, RZ, 0x7, R0 ;  /* 0x00000007ff007819 */ /* 0x000fcc0000011600 */
[----:B---3--:R-:W3:Y:S01]  /*0f70*/  SHFL.IDX PT, R0, R0, RZ, 0x1f ;  /* 0x00001fff00007589 */ /* 0x008ee200000e0000 */
[----:B--2---:R-:W-:Y:S01]  /*0f80*/  ULEA UR42, UR7, UR6, 0x18 ;  /* 0x00000006072a7291 */ /* 0x004fe2000f8ec03f */
[----:B---3--:R-:W-:-:S13]  /*0f90*/  R2UR UR4, R0 ;  /* 0x00000000000472ca */ /* 0x008fda00000e0000 */
[----:B------:R-:W-:-:S04]  /*0fa0*/  ULEA.HI UR5, UR4, UR4, URZ, 0x1 ;  /* 0x0000000404057291 */ /* 0x000fc8000f8f083f */
[----:B------:R-:W-:-:S04]  /*0fb0*/  ULOP3.LUT UR5, UR5, 0xffffe, URZ, 0xc0, !UPT ;  /* 0x000ffffe05057892 */ /* 0x000fc8000f8ec03f */
[----:B------:R-:W-:-:S03]  /*0fc0*/  UIADD3 UR5, UR4, -UR5, URZ ;  /* 0x8000000504057290 */ /* 0x000fc6000fffe03f */
[----:B------:R-:W-:Y:S01]  /*0fd0*/  ULDC UR4, c[0x0][0x28c] ;  /* 0x0000a30000047ab9 */ /* 0x000fe20000000800 */
[----:B------:R-:W-:Y:S01]  /*0fe0*/  ULEA UR5, UR5, UR42, 0xc ;  /* 0x0000002a05057291 */ /* 0x000fe2000f8e603f */
[----:B------:R-:W-:-:S03]  /*0ff0*/  ISETP.LT.AND P0, PT, RZ, UR4, PT ;  /* 0x00000004ff007c0c */ /* 0x000fc6000bf01270 */
[----:B------:R-:W-:-:S04]  /*1000*/  UIADD3 UR5, UR5, 0x100, URZ ;  /* 0x0000010005057890 */ /* 0x000fc8000fffe03f */
[----:B------:R-:W-:-:S04]  /*1010*/  USHF.R.U32.HI UR5, URZ, 0x4, UR5 ;  /* 0x000000043f057899 */ /* 0x000fc80008011605 */
[----:B------:R-:W-:Y:S02]  /*1020*/  ULOP3.LUT UR41, UR5, 0x3fff, URZ, 0xc0, !UPT ;  /* 0x00003fff05297892 */ /* 0x000fe4000f8ec03f */
[----:B-1----:R-:W-:Y:S10]  /*1030*/  @P0 BRA `(.L_x_13) ;  /* 0x0000000000400947 */ /* 0x002ff40003800000 */
[----:B------:R-:W-:Y:S01]  /*1040*/  MOV R0, 0x0 ;  /* 0x0000000000007802 */ /* 0x000fe20000000f00 */
[----:B------:R-:W-:Y:S01]  /*1050*/  ULDC.64 UR4, c[0x4][0x68] ;  /* 0x01001a0000047ab9 */ /* 0x000fe20000000a00 */
[----:B------:R-:W-:Y:S01]  /*1060*/  ULDC.64 UR6, c[0x4][0x8] ;  /* 0x0100020000067ab9 */ /* 0x000fe20000000a00 */
[----:B01----:R-:W-:Y:S01]  /*1070*/  IMAD.U32 R4, RZ, RZ, UR4 ;  /* 0x00000004ff047e24 */ /* 0x003fe2000f8e00ff */
[----:B------:R0:W1:Y:S01]  /*1080*/  LDC.64 R14, c[0x4][R0] ;  /* 0x01000000000e7b82 */ /* 0x0000620000000a00 */
[----:B------:R-:W-:Y:S01]  /*1090*/  IMAD.U32 R5, RZ, RZ, UR5 ;  /* 0x00000005ff057e24 */ /* 0x000fe2000f8e00ff */
[----:B------:R-:W-:Y:S01]  /*10a0*/  ULDC.64 UR4, c[0x4][0x70] ;  /* 0x01001c0000047ab9 */ /* 0x000fe20000000a00 */
[----:B------:R-:W-:Y:S02]  /*10b0*/  IMAD.U32 R10, RZ, RZ, UR6 ;  /* 0x00000006ff0a7e24 */ /* 0x000fe4000f8e00ff */
[----:B------:R-:W-:Y:S02]  /*10c0*/  IMAD.U32 R6, RZ, RZ, UR4 ;  /* 0x00000004ff067e24 */ /* 0x000fe4000f8e00ff */
[----:B------:R-:W-:-:S02]  /*10d0*/  IMAD.U32 R7, RZ, RZ, UR5 ;  /* 0x00000005ff077e24 */ /* 0x000fc4000f8e00ff */
[----:B------:R-:W-:Y:S02]  /*10e0*/  IMAD.U32 R11, RZ, RZ, UR7 ;  /* 0x00000007ff0b7e24 */ /* 0x000fe4000f8e00ff */
[----:B------:R-:W-:Y:S02]  /*10f0*/  IMAD.MOV.U32 R8, RZ, RZ, 0x1e1 ;  /* 0x000001e1ff087424 */ /* 0x000fe400078e00ff */
[----:B------:R-:W-:Y:S02]  /*1100*/  IMAD.MOV.U32 R12, RZ, RZ, 0x1 ;  /* 0x00000001ff0c7424 */ /* 0x000fe400078e00ff */
[----:B0-----:R-:W-:-:S07]  /*1110*/  IMAD.MOV.U32 R13, RZ, RZ, RZ ;  /* 0x000000ffff0d7224 */ /* 0x001fce00078e00ff */
[----:B------:R-:W-:-:S07]  /*1120*/  LEPC R20, `(.L_x_13) ;  /* 0x000000001014794e */ /* 0x000fce0000000000 */
[----:B-1---5:R-:W-:Y:S05]  /*1130*/  CALL.ABS.NOINC R14 ;  /* 0x000000000e007343 */ /* 0x022fea0003c00000 */
.L_x_13:
[----:B------:R-:W-:-:S13]  /*1140*/  ISETP.NE.AND P0, PT, R158, 0x3, PT ;  /* 0x000000039e00780c */ /* 0x000fda0003f05270 */
[----:B------:R-:W-:Y:S05]  /*1150*/  @!P0 BRA `(.L_x_14) ;  /* 0x0000000000048947 */ /* 0x000fea0003800000 */
[----:B------:R-:W-:Y:S01]  /*1160*/  BPT.TRAP 0x1 ;  /* 0x000000040000795c */ /* 0x000fe20000300000 */
.L_x_14:
[----:B------:R-:W-:Y:S02]  /*1170*/  IMAD.U32 R3, RZ, RZ, UR39 ;  /* 0x00000027ff037e24 */ /* 0x000fe4000f8e00ff */
[----:B------:R-:W-:-:S03]  /*1180*/  IMAD.U32 R0, RZ, RZ, UR38 ;  /* 0x00000026ff007e24 */ /* 0x000fc6000f8e00ff */
[----:B------:R-:W-:Y:S02]  /*1190*/  LEA R3, R3, UR42, 0x3 ;  /* 0x0000002a03037c11 */ /* 0x000fe4000f8e18ff */
[----:B------:R-:W-:-:S04]  /*11a0*/  SHF.L.U32 R0, R0, 0x1f, RZ ;  /* 0x0000001f00007819 */ /* 0x000fc800000006ff */
[----:B------:R2:W3:Y:S01]  /*11b0*/  SYNCS.PHASECHK.TRANS64.TRYWAIT P1, [R3+URZ], R0 ;  /* 0x00000000030075a7 */ /* 0x0004e2000802017f */
[----:B------:R-:W-:Y:S05]  /*11c0*/  @!P0 BRA `(.L_x_15) ;  /* 0x0000000000048947 */ /* 0x000fea0003800000 */
[----:B------:R-:W-:Y:S01]  /*11d0*/  BPT.TRAP 0x1 ;  /* 0x000000040000795c */ /* 0x000fe20000300000 */
.L_x_15:
[----:B---3--:R-:W-:Y:S05]  /*11e0*/  @P1 BRA `(.L_x_16) ;  /* 0x0000000000081947 */ /* 0x008fea0003800000 */
[----:B------:R-:W3:Y:S02]  /*11f0*/  SYNCS.PHASECHK.TRANS64.TRYWAIT P1, [R3+URZ], R0 ;  /* 0x00000000030075a7 */ /* 0x000ee4000802017f */
[----:B---3--:R-:W-:Y:S05]  /*1200*/  @!P1 BRA `(.L_x_17) ;  /* 0x000000a000589947 */ /* 0x008fea0003800000 */
.L_x_16:
[----:B------:R-:W-:-:S04]  /*1210*/  UISETP.LT.AND UP0, UPT, UR40, 0x1, UPT ;  /* 0x000000012800788c */ /* 0x000fc8000bf01270 */
[----:B------:R-:W-:-:S04]  /*1220*/  USEL UR4, UR40, 0x1, UP0 ;  /* 0x0000000128047887 */ /* 0x000fc80008000000 */
[----:B------:R-:W-:-:S06]  /*1230*/  UIADD3 UR4, UR40, -UR4, URZ ;  /* 0x8000000428047290 */ /* 0x000fcc000fffe03f */
[----:B--23--:R-:W-:Y:S01]  /*1240*/  IMAD.U32 R0, RZ, RZ, UR4 ;  /* 0x00000004ff007e24 */ /* 0x00cfe2000f8e00ff */
[----:B------:R-:W-:Y:S05]  /*1250*/  WARPSYNC.ALL ;  /* 0x0000000000007948 */ /* 0x000fea0003800000 */
[----:B------:R-:W-:Y:S01]  /*1260*/  ISETP.GE.AND P1, PT, R0, 0x1, PT ;  /* 0x000000010000780c */ /* 0x000fe20003f26270 */
[----:B------:R-:W-:Y:S01]  /*1270*/  UIADD3 UR4, UR42, 0x8100, URZ ;  /* 0x000081002a047890 */ /* 0x000fe2000fffe03f */
[----:B------:R-:W-:Y:S01]  /*1280*/  WARPGROUP.ARRIVE ;  /* 0x00000000000079c5 */ /* 0x000fe20000000000 */
[----:B------:R-:W-:Y:S02]  /*1290*/  ULOP3.LUT UR41, UR41, 0x10000, URZ, 0xfc, !UPT ;  /* 0x0001000029297892 */ /* 0x000fe4000f8efc3f */
[----:B------:R-:W-:Y:S01]  /*12a0*/  USHF.R.U32.HI UR4, URZ, 0x4, UR4 ;  /* 0x000000043f047899 */ /* 0x000fe20008011604 */
[----:B------:R-:W-:Y:S01]  /*12b0*/  UMOV UR5, 0x80000020 ;  /* 0x8000002000057882 */ /* 0x000fe20000000000 */
[----:B------:R-:W-:-:S02]  /*12c0*/  UMOV UR7, 0x80000020 ;  /* 0x8000002000077882 */ /* 0x000fc40000000000 */
[----:B------:R-:W-:-:S04]  /*12d0*/  ULOP3.LUT UR4, UR4, 0x3fff, URZ, 0xc0, !UPT ;  /* 0x00003fff04047892 */ /* 0x000fc8000f8ec03f */
[----:B------:R-:W-:Y:S02]  /*12e0*/  ULOP3.LUT UR10, UR4, 0x10000, URZ, 0xfc, !UPT ;  /* 0x00010000040a7892 */ /* 0x000fe4000f8efc3f */
[----:B------:R-:W-:Y:S02]  /*12f0*/  ULEA UR4, UR39, UR41, 0x9 ;  /* 0x0000002927047291 */ /* 0x000fe4000f8e483f */
[----:B------:R-:W-:-:S09]  /*1300*/  ULEA UR6, UR39, UR10, 0xa ;  /* 0x0000000a27067291 */ /* 0x000fd2000f8e503f */
[----:B------:R-:W-:Y:S01]  /*1310*/  HGMMA.64x256x16.F32 R24, gdesc[UR4], RZ, !UPT, gsb0 ;  /* 0x03e00000041879f0 */ /* 0x000fe2000c0008ff */
[----:B------:R-:W-:Y:S02]  /*1320*/  UIADD3 UR4, UR4, 0x2, URZ ;  /* 0x0000000204047890 */ /* 0x000fe4000fffe03f */
[----:B------:R-:W-:Y:S01]  /*1330*/  UIADD3 UR6, UR6, 0x2, URZ ;  /* 0x0000000206067890 */ /* 0x000fe2000fffe03f */
[----:B------:R-:W-:Y:S01]  /*1340*/  UMOV UR5, 0x80000020 ;  /* 0x8000002000057882 */ /* 0x000fe20000000000 */
[----:B------:R-:W-:Y:S01]  /*1350*/  UMOV UR7, 0x80000020 ;  /* 0x8000002000077882 */ /* 0x000fe20000000000 */
[----:B------:R-:W-:Y:S02]  /*1360*/  WARPGROUP.DEPBAR.LE gsb0, 0x0 ;  /* 0x00008000000079c5 */ /* 0x000fe40000010000 */
[----:B------:R-:W-:-:S15]  /*1370*/  WARPGROUP.ARRIVE ;  /* 0x00000000000079c5 */ /* 0x000fde0000000000 */
[----:B------:R-:W-:-:S05]  /*1380*/  NOP ;  /* 0x0000000000007918 */ /* 0x000fca0000000000 */
[----:B------:R-:W-:Y:S03]  /*1390*/  HGMMA.64x256x16.F32 R24, gdesc[UR4], R24, gsb0 ;  /* 0x03e00000041879f0 */ /* 0x000fe60008000818 */
[----:B------:R-:W-:Y:S02]  /*13a0*/  WARPGROUP.DEPBAR.LE gsb0, 0x0 ;  /* 0x00008000000079c5 */ /* 0x000fe40000010000 */
[----:B------:R-:W-:Y:S05]  /*13b0*/  @!P1 BRA `(.L_x_18) ;  /* 0x0000000000dc9947 */ /* 0x000fea0003800000 */
[----:B------:R-:W-:Y:S02]  /*13c0*/  UIADD3 UR4, UR39, 0x1, URZ ;  /* 0x0000000127047890 */ /* 0x000fe4000fffe03f */
[----:B------:R-:W-:Y:S02]  /*13d0*/  UMOV UR9, UR39 ;  /* 0x0000002700097c82 */ /* 0x000fe40008000000 */
[----:B------:R-:W-:-:S04]  /*13e0*/  UISETP.NE.AND UP0, UPT, UR4, 0x4, UPT ;  /* 0x000000040400788c */ /* 0x000fc8000bf05270 */
[----:B------:R-:W-:Y:S02]  /*13f0*/  USEL UR5, URZ, 0x1, UP0 ;  /* 0x000000013f057887 */ /* 0x000fe40008000000 */
[----:B------:R-:W-:Y:S02]  /*1400*/  USEL UR8, UR4, URZ, UP0 ;  /* 0x0000003f04087287 */ /* 0x000fe40008000000 */
[----:B------:R-:W-:-:S06]  /*1410*/  ULOP3.LUT UR5, UR38, UR5, URZ, 0x3c, !UPT ;  /* 0x0000000526057292 */ /* 0x000fcc000f8e3c3f */
[----:B01----:R-:W-:-:S07]  /*1420*/  IMAD.U32 R5, RZ, RZ, UR5 ;  /* 0x00000005ff057e24 */ /* 0x003fce000f8e00ff */
.L_x_25:
[----:B01----:R-:W-:Y:S05]  /*1430*/  @!P0 BRA `(.L_x_19) ;  /* 0x0000000000048947 */ /* 0x003fea0003800000 */
[----:B------:R-:W-:Y:S01]  /*1440*/  BPT.TRAP 0x1 ;  /* 0x000000040000795c */ /* 0x000fe20000300000 */
.L_x_19:
[----:B------:R-:W0:Y:S01]  /*1450*/  S2UR UR5, SR_CgaCtaId ;  /* 0x00000000000579c3 */ /* 0x000e220000008800 */
[----:B------:R-:W-:Y:S01]  /*1460*/  UMOV UR4, 0x400 ;  /* 0x0000040000047882 */ /* 0x000fe20000000000 */
[----:B------:R-:W-:Y:S01]  /*1470*/  SHF.L.U32 R3, R5, 0x1f, RZ ;  /* 0x0000001f05037819 */ /* 0x000fe200000006ff */
[----:B0-----:R-:W-:-:S04]  /*1480*/  ULEA UR11, UR5, UR4, 0x18 ;  /* 0x00000004050b7291 */ /* 0x001fc8000f8ec03f */
[----:B------:R-:W-:-:S09]  /*1490*/  ULEA UR4, UR8, UR11, 0x3 ;  /* 0x0000000b08047291 */ /* 0x000fd2000f8e183f */
[----:B------:R0:W1:Y:S01]  /*14a0*/  SYNCS.PHASECHK.TRANS64.TRYWAIT P1, [UR4], R3 ;  /* 0x00000003ff0075a7 */ /* 0x0000620008020144 */
[----:B------:R-:W-:Y:S05]  /*14b0*/  @!P0 BRA `(.L_x_20) ;  /* 0x0000000000048947 */ /* 0x000fea0003800000 */
[----:B------:R-:W-:Y:S01]  /*14c0*/  BPT.TRAP 0x1 ;  /* 0x000000040000795c */ /* 0x000fe20000300000 */
.L_x_20:
[----:B-1----:R-:W-:Y:S05]  /*14d0*/  @P1 BRA `(.L_x_21) ;  /* 0x0000000000081947 */ /* 0x002fea0003800000 */
[----:B------:R-:W1:Y:S02]  /*14e0*/  SYNCS.PHASECHK.TRANS64.TRYWAIT P1, [UR4], R3 ;  /* 0x00000003ff0075a7 */ /* 0x000e640008020144 */
[----:B-1----:R-:W-:Y:S05]  /*14f0*/  @!P1 BRA `(.L_x_22) ;  /* 0x0000009c00b09947 */ /* 0x002fea0003800000 */
.L_x_21:
[----:B------:R-:W-:Y:S01]  /*1500*/  ULEA UR4, UR8, UR41, 0x9 ;  /* 0x0000002908047291 */ /* 0x000fe2000f8e483f */
[----:B------:R-:W-:Y:S01]  /*1510*/  WARPGROUP.ARRIVE ;  /* 0x00000000000079c5 */ /* 0x000fe20000000000 */
[----:B------:R-:W-:Y:S01]  /*1520*/  ULEA UR6, UR8, UR10, 0xa ;  /* 0x0000000a08067291 */ /* 0x000fe2000f8e503f */
[----:B------:R-:W-:Y:S01]  /*1530*/  UMOV UR5, 0x80000020 ;  /* 0x8000002000057882 */ /* 0x000fe20000000000 */
[----:B------:R-:W-:-:S07]  /*1540*/  UMOV UR7, 0x80000020 ;  /* 0x8000002000077882 */ /* 0x000fce0000000000 */
[----:B------:R-:W-:Y:S01]  /*1550*/  HGMMA.64x256x16.F32 R24, gdesc[UR4], R24, gsb0 ;  /* 0x03e00000041879f0 */ /* 0x000fe20008000818 */
        /* <DEDUP_REMOVED lines=10> */
[----:B------:R-:W-:Y:S01]  /*1600*/  BPT.TRAP 0x1 ;  /* 0x000000040000795c */ /* 0x000fe20000300000 */
.L_x_23:
[----:B------:R-:W-:Y:S01]  /*1610*/  ULEA UR4, UR9, UR11, 0x3 ;  /* 0x0000000b09047291 */ /* 0x000fe2000f8e183f */
[----:B------:R-:W-:-:S03]  /*1620*/  ISETP.GT.U32.AND P1, PT, R19, 0x1, PT ;  /* 0x000000011300780c */ /* 0x000fc60003f24070 */
[----:B------:R-:W-:-:S04]  /*1630*/  UIADD3 UR4, UR4, 0x20, URZ ;  /* 0x0000002004047890 */ /* 0x000fc8000fffe03f */
[----:B------:R-:W-:-:S09]  /*1640*/  UPRMT UR4, URZ, 0x654, UR4 ;  /* 0x000006543f047896 */ /* 0x000fd20008000004 */
[----:B------:R-:W-:Y:S01]  /*1650*/  SYNCS.ARRIVE.TRANS64.RED.A1T0 RZ, [UR4], RZ ;  /* 0x000000ffffff79a7 */ /* 0x000fe20008100404 */
[----:B------:R-:W-:Y:S05]  /*1660*/  @P1 BRA `(.L_x_24) ;  /* 0x0000000000041947 */ /* 0x000fea0003800000 */
[----:B------:R-:W-:Y:S01]  /*1670*/  BPT.TRAP 0x1 ;  /* 0x000000040000795c */ /* 0x000fe20000300000 */
.L_x_24:
[----:B------:R-:W-:Y:S01]  /*1680*/  UIADD3 UR8, UR8, 0x1, URZ ;  /* 0x0000000108087890 */ /* 0x000fe2000fffe03f */
[C---:B------:R-:W-:Y:S01]  /*1690*/  ISETP.GT.AND P1, PT, R0.reuse, 0x1, PT ;  /* 0x000000010000780c */ /* 0x040fe20003f24270 */
[----:B------:R-:W-:Y:S01]  /*16a0*/  UIADD3 UR9, UR9, 0x1, URZ ;  /* 0x0000000109097890 */ /* 0x000fe2000fffe03f */
[----:B------:R-:W-:Y:S01]  /*16b0*/  VIADD R0, R0, 0xffffffff ;  /* 0xffffffff00007836 */ /* 0x000fe20000000000 */
[----:B------:R-:W-:Y:S02]  /*16c0*/  UISETP.NE.AND UP0, UPT, UR8, 0x4, UPT ;  /* 0x000000040800788c */ /* 0x000fe4000bf05270 */
[----:B------:R-:W-:Y:S02]  /*16d0*/  UISETP.NE.AND UP1, UPT, UR9, 0x4, UPT ;  /* 0x000000040900788c */ /* 0x000fe4000bf25270 */
[----:B------:R-:W-:Y:S02]  /*16e0*/  USEL UR4, URZ, 0x1, UP0 ;  /* 0x000000013f047887 */ /* 0x000fe40008000000 */
[----:B------:R-:W-:-:S02]  /*16f0*/  USEL UR8, UR8, URZ, UP0 ;  /* 0x0000003f08087287 */ /* 0x000fc40008000000 */
[----:B------:R-:W-:Y:S02]  /*1700*/  USEL UR9, UR9, URZ, UP1 ;  /* 0x0000003f09097287 */ /* 0x000fe40008800000 */
[----:B------:R-:W-:Y:S01]  /*1710*/  LOP3.LUT R5, R5, UR4, RZ, 0x3c, !PT ;  /* 0x0000000405057c12 */ /* 0x000fe2000f8e3cff */
[----:B------:R-:W-:Y:S09]  /*1720*/  @P1 BRA `(.L_x_25) ;  /* 0xfffffffc00401947 */ /* 0x000ff2000383ffff */
.L_x_18:
[----:B------:R-:W2:Y:S02]  /*1730*/  LDC R0, c[0x0][0x28c] ;  /* 0x0000a300ff007b82 */ /* 0x000ea40000000800 */
[----:B--2---:R-:W-:-:S13]  /*1740*/  ISETP.GE.AND P1, PT, R0, 0x1, PT ;  /* 0x000000010000780c */ /* 0x004fda0003f26270 */
[----:B------:R-:W-:Y:S05]  /*1750*/  @!P1 BRA `(.L_x_26) ;  /* 0x0000000000409947 */ /* 0x000fea0003800000 */
[----:B------:R-:W-:Y:S05]  /*1760*/  @!P0 BRA `(.L_x_27) ;  /* 0x0000000000048947 */ /* 0x000fea0003800000 */
[----:B------:R-:W-:Y:S01]  /*1770*/  BPT.TRAP 0x1 ;  /* 0x000000040000795c */ /* 0x000fe20000300000 */
.L_x_27:
[----:B------:R-:W2:Y:S01]  /*1780*/  S2UR UR6, SR_CgaCtaId ;  /* 0x00000000000679c3 */ /* 0x000ea20000008800 */
[----:B------:R-:W-:Y:S01]  /*1790*/  UISETP.LT.AND UP0, UPT, UR40, 0x1, UPT ;  /* 0x000000012800788c */ /* 0x000fe2000bf01270 */
[----:B------:R-:W-:Y:S01]  /*17a0*/  ISETP.GT.U32.AND P0, PT, R19, 0x1, PT ;  /* 0x000000011300780c */ /* 0x000fe20003f04070 */
[----:B------:R-:W-:Y:S02]  /*17b0*/  UMOV UR5, 0x400 ;  /* 0x0000040000057882 */ /* 0x000fe40000000000 */
[----:B------:R-:W-:-:S04]  /*17c0*/  USEL UR4, UR40, 0x1, UP0 ;  /* 0x0000000128047887 */ /* 0x000fc80008000000 */
[----:B------:R-:W-:-:S04]  /*17d0*/  UIADD3 UR4, UR39, UR40, -UR4 ;  /* 0x0000002827047290 */ /* 0x000fc8000fffe804 */
[----:B------:R-:W-:-:S04]  /*17e0*/  USHF.L.U32 UR4, UR4, 0x3, URZ ;  /* 0x0000000304047899 */ /* 0x000fc8000800063f */
[----:B------:R-:W-:Y:S02]  /*17f0*/  ULOP3.LUT UR4, UR4, 0x18, URZ, 0xc0, !UPT ;  /* 0x0000001804047892 */ /* 0x000fe4000f8ec03f */
[----:B--2---:R-:W-:-:S04]  /*1800*/  ULEA UR5, UR6, UR5, 0x18 ;  /* 0x0000000506057291 */ /* 0x004fc8000f8ec03f */
[----:B------:R-:W-:-:S04]  /*1810*/  UIADD3 UR4, UR5, 0x20, UR4 ;  /* 0x0000002005047890 */ /* 0x000fc8000fffe004 */
[----:B------:R-:W-:-:S09]  /*1820*/  UPRMT UR4, URZ, 0x654, UR4 ;  /* 0x000006543f047896 */ /* 0x000fd20008000004 */
[----:B------:R-:W-:Y:S01]  /*1830*/  SYNCS.ARRIVE.TRANS64.RED.A1T0 RZ, [UR4], RZ ;  /* 0x000000ffffff79a7 */ /* 0x000fe20008100404 */
[----:B------:R-:W-:Y:S05]  /*1840*/  @P0 BRA `(.L_x_26) ;  /* 0x0000000000040947 */ /* 0x000fea0003800000 */
[----:B------:R-:W-:Y:S01]  /*1850*/  BPT.TRAP 0x1 ;  /* 0x000000040000795c */ /* 0x000fe20000300000 */
.L_x_26:
[----:B------:R-:W2:Y:S01]  /*1860*/  LDC R7, c[0x0][0x288] ;  /* 0x0000a200ff077b82 */ /* 0x000ea20000000800 */
[----:B01----:R-:W-:Y:S01]  /*1870*/  SHF.R.U32.HI R3, RZ, 0x2, R18 ;  /* 0x00000002ff037819 */ /* 0x003fe20000011612 */
[----:B------:R-:W-:Y:S01]  /*1880*/  UIADD3 UR39, UR40, UR39, URZ ;  /* 0x0000002728277290 */ /* 0x000fe2000fffe03f */
[C---:B------:R-:W-:Y:S01]  /*1890*/  LOP3.LUT R4, R18.reuse, 0x60, RZ, 0xc0, !PT ;  /* 0x0000006012047812 */ /* 0x040fe200078ec0ff */
[----:B------:R-:W-:Y:S01]  /*18a0*/  ULDC UR8, c[0x0][0x284] ;  /* 0x0000a10000087ab9 */ /* 0x000fe20000000800 */
[----:B------:R-:W-:Y:S01]  /*18b0*/  LOP3.LUT R3, R3, 0x7, RZ, 0xc0, !PT ;  /* 0x0000000703037812 */ /* 0x000fe200078ec0ff */
[----:B------:R-:W-:Y:S01]  /*18c0*/  USHF.R.U32.HI UR4, URZ, 0x2, UR39 ;  /* 0x000000023f047899 */ /* 0x000fe20008011627 */
[----:B------:R-:W-:Y:S01]  /*18d0*/  SHF.R.U32.HI R10, RZ, 0x1, R4 ;  /* 0x00000001ff0a7819 */ /* 0x000fe20000011604 */
[----:B------:R-:W-:Y:S01]  /*18e0*/  IMAD.SHL.U32 R4, R18, 0x2, RZ ;  /* 0x0000000212047824 */ /* 0x000fe200078e00ff */
[----:B------:R-:W-:Y:S01]  /*18f0*/  LOP3.LUT R0, R22, 0x1, RZ, 0xc0, !PT ;  /* 0x0000000116007812 */ /* 0x000fe200078ec0ff */
[----:B------:R-:W-:Y:S01]  /*1900*/  ULOP3.LUT UR4, UR4, 0x1, URZ, 0xc0, !UPT ;  /* 0x0000000104047892 */ /* 0x000fe2000f8ec03f */
[----:B------:R-:W-:Y:S01]  /*1910*/  IADD3 R5, RZ, -R10, -R3 ;  /* 0x8000000aff057210 */ /* 0x000fe20007ffe803 */
[----:B------:R-:W-:Y:S01]  /*1920*/  UISETP.GT.U32.AND UP1, UPT, UR39, 0x3, UPT ;  /* 0x000000032700788c */ /* 0x000fe2000bf24070 */
[----:B------:R-:W-:Y:S01]  /*1930*/  LOP3.LUT R9, R4, 0x6, RZ, 0xc0, !PT ;  /* 0x0000000604097812 */ /* 0x000fe200078ec0ff */
[C---:B------:R-:W-:Y:S01]  /*1940*/  IMAD.SHL.U32 R6, R0.reuse, 0x40, RZ ;  /* 0x0000004000067824 */ /* 0x040fe200078e00ff */
[----:B------:R-:W-:Y:S01]  /*1950*/  UISETP.NE.U32.AND UP0, UPT, UR4, 0x1, UPT ;  /* 0x000000010400788c */ /* 0x000fe2000bf05070 */
[----:B------:R-:W-:Y:S01]  /*1960*/  IMAD R11, R0, -0x40, R5 ;  /* 0xffffffc0000b7824 */ /* 0x000fe200078e0205 */
[----:B------:R-:W-:Y:S01]  /*1970*/  LOP3.LUT R0, R18, 0x3, RZ, 0xc0, !PT ;  /* 0x0000000312007812 */ /* 0x000fe200078ec0ff */
[----:B------:R-:W-:Y:S01]  /*1980*/  ULDC.64 UR6, c[0x0][0x5d0] ;  /* 0x0001740000067ab9 */ /* 0x000fe20000000a00 */
[----:B------:R-:W-:Y:S01]  /*1990*/  PRMT R8, R9, 0x6540, R152 ;  /* 0x0000654009087816 */ /* 0x000fe20000000098 */
[----:B------:R-:W-:Y:S01]  /*19a0*/  IMAD.SHL.U32 R152, R152, 0x100, RZ ;  /* 0x0000010098987824 */ /* 0x000fe200078e00ff */
[----:B------:R-:W-:Y:S01]  /*19b0*/  SHF.R.S32.HI R21, RZ, 0x1f, R23 ;  /* 0x0000001fff157819 */ /* 0x000fe20000011417 */
[----:B------:R-:W-:Y:S01]  /*19c0*/  UISETP.LT.U32.AND UP1, UPT, UR40, 0x4, UP1 ;  /* 0x000000042800788c */ /* 0x000fe20008f21070 */
[----:B------:R-:W-:Y:S01]  /*19d0*/  SHF.R.S32.HI R9, RZ, 0x1f, R8 ;  /* 0x0000001fff097819 */ /* 0x000fe20000011408 */
[----:B--2---:R-:W-:Y:S01]  /*19e0*/  IMAD R13, R0, -0x2, R7 ;  /* 0xfffffffe000d7824 */ /* 0x004fe200078e0207 */
[----:B------:R-:W-:Y:S01]  /*19f0*/  ISETP.GE.AND P0, PT, R152, R7, PT ;  /* 0x000000079800720c */ /* 0x000fe20003f06270 */
[----:B------:R-:W-:Y:S01]  /*1a00*/  IMAD.SHL.U32 R0, R153, 0x80, RZ ;  /* 0x0000008099007824 */ /* 0x000fe200078e00ff */
[----:B------:R-:W-:Y:S01]  /*1a10*/  UISETP.GT.U32.AND UP0, UPT, UR40, 0x3, !UP0 ;  /* 0x000000032800788c */ /* 0x000fe2000c704070 */
[----:B------:R-:W-:Y:S01]  /*1a20*/  IMAD R4, R21, UR6, RZ ;  /* 0x0000000615047c24 */ /* 0x000fe2000f8e02ff */
[----:B------:R-:W-:Y:S01]  /*1a30*/  LOP3.LUT R3, R6, 0x40, R3, 0xe2, !PT ;  /* 0x0000004006037812 */ /* 0x000fe200078ee203 */
[----:B------:R-:W-:Y:S01]  /*1a40*/  USEL UR5, URZ, 0x1, !UP1 ;  /* 0x000000013f057887 */ /* 0x000fe2000c800000 */
[C---:B------:R-:W-:Y:S01]  /*1a50*/  ISETP.GE.OR P0, PT, R0.reuse, UR8, P0 ;  /* 0x0000000800007c0c */ /* 0x040fe20008706670 */
[----:B------:R-:W-:Y:S01]  /*1a60*/  USEL UR4, URZ, 0x1, !UP0 ;  /* 0x000000013f047887 */ /* 0x000fe2000c000000 */
[----:B------:R-:W-:Y:S01]  /*1a70*/  IMAD.WIDE R6, R153, 0x80, RZ ;  /* 0x0000008099067825 */ /* 0x000fe200078e02ff */
[----:B------:R-:W-:Y:S01]  /*1a80*/  ULOP3.LUT UR39, UR39, 0x3, URZ, 0xc0, !UPT ;  /* 0x0000000327277892 */ /* 0x000fe2000f8ec03f */
[----:B------:R-:W-:Y:S01]  /*1a90*/  IADD3 R0, -R0, UR8, R11 ;  /* 0x0000000800007c10 */ /* 0x000fe2000fffe10b */
[----:B------:R-:W-:Y:S01]  /*1aa0*/  ULOP3.LUT UR38, UR4, UR38, UR5, 0x96, !UPT ;  /* 0x0000002604267292 */ /* 0x000fe2000f8e9605 */
[C---:B------:R-:W-:Y:S01]  /*1ab0*/  IMAD R15, R23.reuse, UR7, R4 ;  /* 0x00000007170f7c24 */ /* 0x040fe2000f8e0204 */
[----:B------:R-:W-:Y:S01]  /*1ac0*/  LOP3.LUT R167, R6, R3, R10, 0xfe, !PT ;  /* 0x0000000306a77212 */ /* 0x000fe200078efe0a */
[----:B------:R-:W-:-:S04]  /*1ad0*/  IMAD.WIDE.U32 R4, R23, UR6, R8 ;  /* 0x0000000617047c25 */ /* 0x000fc8000f8e0008 */
[----:B------:R-:W-:Y:S02]  /*1ae0*/  IMAD.IADD R5, R5, 0x1, R15 ;  /* 0x0000000105057824 */ /* 0x000fe400078e020f */
[----:B------:R-:W-:Y:S02]  /*1af0*/  IMAD.IADD R3, R13, 0x1, -R152 ;  /* 0x000000010d037824 */ /* 0x000fe400078e0a98 */
[----:B------:R-:W-:Y:S01]  /*1b00*/  IMAD.MOV.U32 R153, RZ, RZ, -0x1 ;  /* 0xffffffffff997424 */ /* 0x000fe200078e00ff */
[----:B------:R-:W-:Y:S06]  /*1b10*/  @P0 BRA `(.L_x_28) ;  /* 0x0000007800dc0947 */ /* 0x000fec0003800000 */
[----:B------:R-:W0:Y:S01]  /*1b20*/  LDC.64 R10, c[0x0][0x5c8] ;  /* 0x00017200ff0a7b82 */ /* 0x000e220000000a00 */
[----:B-----5:R-:W-:Y:S01]  /*1b30*/  FSETP.NEU.AND P0, PT, R155, RZ, PT ;  /* 0x000000ff9b00720b */ /* 0x020fe20003f0d000 */
[----:B------:R-:W-:Y:S01]  /*1b40*/  BSSY B0, `(.L_x_28) ;  /* 0x00007b4000007945 */ /* 0x000fe20003800000 */
[----:B------:R-:W-:-:S04]  /*1b50*/  ISETP.GT.AND P2, PT, R3, RZ, PT ;  /* 0x000000ff0300720c */ /* 0x000fc80003f44270 */
[----:B------:R-:W-:Y:S01]  /*1b60*/  ISETP.GT.AND P1, PT, R0, RZ, P2 ;  /* 0x000000ff0000720c */ /* 0x000fe20001724270 */
[-C--:B0-----:R-:W-:Y:S02]  /*1b70*/  IMAD R12, R7, R10.reuse, RZ ;  /* 0x0000000a070c7224 */ /* 0x081fe400078e02ff */
[----:B------:R-:W-:-:S04]  /*1b80*/  IMAD.WIDE.U32 R160, R167, R10, R4 ;  /* 0x0000000aa7a07225 */ /* 0x000fc800078e0004 */
[----:B------:R-:W-:-:S04]  /*1b90*/  IMAD R5, R167, R11, R12 ;  /* 0x0000000ba7057224 */ /* 0x000fc800078e020c */
[----:B------:R-:W-:Y:S01]  /*1ba0*/  IMAD.IADD R169, R161, 0x1, R5 ;  /* 0x00000001a1a97824 */ /* 0x000fe200078e0205 */
[----:B------:R-:W-:Y:S06]  /*1bb0*/  @!P0 BRA `(.L_x_29) ;  /* 0x0000005400988947 */ /* 0x000fec0003800000 */
[----:B------:R-:W0:Y:S01]  /*1bc0*/  LDC.64 R14, c[0x0][0x5b8] ;  /* 0x00016e00ff0e7b82 */ /* 0x000e220000000a00 */
[----:B------:R-:W-:-:S07]  /*1bd0*/  ULDC.64 UR4, c[0x0][0x5c0] ;  /* 0x0001700000047ab9 */ /* 0x000fce0000000a00 */
[----:B------:R-:W1:Y:S08]  /*1be0*/  LDC.64 R164, c[0x0][0x5b0] ;  /* 0x00016c00ffa47b82 */ /* 0x000e700000000a00 */
[----:B------:R-:W2:Y:S01]  /*1bf0*/  LDC.64 R12, c[0x0][0x5a8] ;  /* 0x00016a00ff0c7b82 */ /* 0x000ea20000000a00 */
[-C--:B0-----:R-:W-:Y:S02]  /*1c00*/  IMAD R4, R21, R14.reuse, RZ ;  /* 0x0000000e15047224 */ /* 0x081fe400078e02ff */
[----:B------:R-:W-:-:S04]  /*1c10*/  IMAD.WIDE.U32 R162, R23, R14, R8 ;  /* 0x0000000e17a27225 */ /* 0x000fc800078e0008 */
[----:B------:R-:W-:Y:S02]  /*1c20*/  IMAD R159, R23, R15, R4 ;  /* 0x0000000f179f7224 */ /* 0x000fe400078e0204 */
[-C--:B-1----:R-:W-:Y:S02]  /*1c30*/  IMAD R6, R7, R164.reuse, RZ ;  /* 0x000000a407067224 */ /* 0x082fe400078e02ff */
[----:B------:R-:W-:Y:S02]  /*1c40*/  IMAD.IADD R21, R163, 0x1, R159 ;  /* 0x00000001a3157824 */ /* 0x000fe400078e029f */
[----:B------:R-:W-:Y:S02]  /*1c50*/  IMAD.MOV.U32 R20, RZ, RZ, R162 ;  /* 0x000000ffff147224 */ /* 0x000fe400078e00a2 */
[C---:B------:R-:W-:Y:S02]  /*1c60*/  IMAD R161, R167.reuse, R165, R6 ;  /* 0x000000a5a7a17224 */ /* 0x040fe400078e0206 */
[----:B------:R-:W-:-:S04]  /*1c70*/  IMAD.WIDE.U32 R4, R167, R164, R20 ;  /* 0x000000a4a7047225 */ /* 0x000fc800078e0014 */
[----:B------:R-:W-:Y:S01]  /*1c80*/  IMAD.IADD R5, R5, 0x1, R161 ;  /* 0x0000000105057824 */ /* 0x000fe200078e02a1 */
[----:B--2---:R-:W-:-:S04]  /*1c90*/  LEA R6, P0, R4, R12, 0x1 ;  /* 0x0000000c04067211 */ /* 0x004fc800078008ff */
[----:B------:R-:W-:-:S05]  /*1ca0*/  LEA.HI.X R7, R4, R13, R5, 0x1, P0 ;  /* 0x0000000d04077211 */ /* 0x000fca00000f0c05 */
[----:B------:R0:W2:Y:S01]  /*1cb0*/  @P1 LDG.E.LTC128B.U16 R15, desc[UR36][R6.64] ;  /* 0x00000024060f1981 */ /* 0x0000a2000c1e1520 */
[----:B------:R-:W-:Y:S01]  /*1cc0*/  IMAD.WIDE.U32 R156, R167, R164, R8 ;  /* 0x000000a4a79c7225 */ /* 0x000fe200078e0008 */
[----:B------:R-:W-:Y:S03]  /*1cd0*/  BSSY B1, `(.L_x_30) ;  /* 0x0000013000017945 */ /* 0x000fe60003800000 */
[----:B------:R-:W-:Y:S02]  /*1ce0*/  IMAD.IADD R157, R161, 0x1, R157 ;  /* 0x00000001a19d7824 */ /* 0x000fe400078e029d */
[----:B------:R-:W-:-:S04]  /*1cf0*/  IMAD.WIDE.U32 R156, R23, R14, R156 ;  /* 0x0000000e179c7225 */ /* 0x000fc800078e009c */
[----:B0-----:R-:W-:Y:S01]  /*1d00*/  IMAD.IADD R7, R159, 0x1, R157 ;  /* 0x000000019f077824 */ /* 0x001fe200078e029d */
[----:B------:R-:W-:Y:S02]  /*1d10*/  LEA R6, P4, R156, R12, 0x1 ;  /* 0x0000000c9c067211 */ /* 0x000fe400078808ff */
[----:B------:R-:W-:Y:S02]  /*1d20*/  SHF.L.U64.HI R157, R164, 0x3, R165 ;  /* 0x00000003a49d7819 */ /* 0x000fe400000102a5 */
[----:B------:R-:W-:Y:S01]  /*1d30*/  LEA.HI.X R7, R156, R13, R7, 0x1, P4 ;  /* 0x0000000d9c077211 */ /* 0x000fe200020f0c07 */
[----:B------:R-:W-:Y:S02]  /*1d40*/  IMAD.SHL.U32 R156, R164, 0x8, RZ ;  /* 0x00000008a49c7824 */ /* 0x000fe400078e00ff */
[----:B--2---:R-:W-:-:S05]  /*1d50*/  HADD2.F32 R4, -RZ, R15.H0_H0 ;  /* 0x2000000fff047230 */ /* 0x004fca0000004100 */
[----:B------:R-:W-:Y:S01]  /*1d60*/  FMUL R5, R4, R155 ;  /* 0x0000009b04057220 */ /* 0x000fe20000400000 */
[----:B------:R-:W-:-:S03]  /*1d70*/  LEA R4, P0, R160, UR4, 0x1 ;  /* 0x00000004a0047c11 */ /* 0x000fc6000f8008ff */
[----:B------:R-:W-:Y:S01]  /*1d80*/  FFMA R24, R24, R154, R5 ;  /* 0x0000009a18187223 */ /* 0x000fe20000000005 */
[----:B------:R-:W-:Y:S02]  /*1d90*/  LEA.HI.X R5, R160, UR5, R169, 0x1, P0 ;  /* 0x00000005a0057c11 */ /* 0x000fe400080f0ca9 */
[----:B------:R-:W-:Y:S02]  /*1da0*/  ISETP.GT.AND P0, PT, R3, 0x1, PT ;  /* 0x000000010300780c */ /* 0x000fe40003f04270 */
[----:B------:R-:W-:Y:S02]  /*1db0*/  F2FP.F16.F32.PACK_AB R24, RZ, R24 ;  /* 0x00000018ff18723e */ /* 0x000fe400000000ff */
[----:B------:R-:W-:-:S03]  /*1dc0*/  ISETP.GT.AND P3, PT, R0, RZ, P0 ;  /* 0x000000ff0000720c */ /* 0x000fc60000764270 */
[----:B------:R0:W-:Y:S10]  /*1dd0*/  @P1 STG.E.U16 desc[UR36][R4.64], R24 ;  /* 0x0000001804001986 */ /* 0x0001f4000c101524 */
[----:B------:R-:W-:Y:S05]  /*1de0*/  @!P3 BRA `(.L_x_31) ;  /* 0x000000000004b947 */ /* 0x000fea0003800000 */
[----:B------:R1:W5:Y:S02]  /*1df0*/  LDG.E.LTC128B.U16 R15, desc[UR36][R6.64+0x2] ;  /* 0x00000224060f7981 */ /* 0x000364000c1e1520 */
.L_x_31:
[----:B------:R-:W-:Y:S05]  /*1e00*/  BSYNC B1 ;  /* 0x0000000000017941 */ /* 0x000fea0003800000 */
.L_x_30:
[----:B-----5:R-:W-:Y:S01]  /*1e10*/  HADD2.F32 R20, -RZ, R15.H0_H0 ;  /* 0x2000000fff147230 */ /* 0x020fe20000004100 */
[----:B------:R-:W-:Y:S01]  /*1e20*/  ISETP.GT.AND P2, PT, R0, 0x8, P2 ;  /* 0x000000080000780c */ /* 0x000fe20001744270 */
[----:B------:R-:W-:Y:S01]  /*1e30*/  IMAD.WIDE.U32 R156, R167, R164, R156 ;  /* 0x000000a4a79c7225 */ /* 0x000fe200078e009c */
[----:B------:R-:W-:-:S03]  /*1e40*/  PRMT R152, R15, 0x7610, R152 ;  /* 0x000076100f987816 */ /* 0x000fc60000000098 */
[----:B------:R-:W-:Y:S01]  /*1e50*/  FMUL R20, R20, R155 ;  /* 0x0000009b14147220 */ /* 0x000fe20000400000 */
[----:B------:R-:W-:Y:S01]  /*1e60*/  IMAD.IADD R161, R161, 0x1, R157 ;  /* 0x00000001a1a17824 */ /* 0x000fe200078e029d */
[----:B------:R-:W-:Y:S02]  /*1e70*/  IADD3 R162, P1, R162, R156, RZ ;  /* 0x0000009ca2a27210 */ /* 0x000fe40007f3e0ff */
[----:B------:R-:W-:-:S03]  /*1e80*/  FFMA R25, R25, R154, R20 ;  /* 0x0000009a19197223 */ /* 0x000fc60000000014 */
[----:B------:R-:W-:Y:S01]  /*1e90*/  IMAD.X R21, R161, 0x1, R21, P1 ;  /* 0x00000001a1157824 */ /* 0x000fe200008e0615 */
[C---:B------:R-:W-:Y:S02]  /*1ea0*/  LEA R20, P1, R162.reuse, R12, 0x1 ;  /* 0x0000000ca2147211 */ /* 0x040fe400078208ff */
[----:B------:R-:W-:Y:S02]  /*1eb0*/  F2FP.F16.F32.PACK_AB R25, RZ, R25 ;  /* 0x00000019ff19723e */ /* 0x000fe400000000ff */
[----:B------:R-:W-:Y:S02]  /*1ec0*/  LEA.HI.X R21, R162, R13, R21, 0x1, P1 ;  /* 0x0000000da2157211 */ /* 0x000fe400008f0c15 */
[----:B------:R-:W-:-:S05]  /*1ed0*/  PRMT R157, R25, 0x7610, R157 ;  /* 0x00007610199d7816 */ /* 0x000fca000000009d */
[----:B------:R2:W-:Y:S04]  /*1ee0*/  @P3 STG.E.U16 desc[UR36][R4.64+0x2], R157 ;  /* 0x0000029d04003986 */ /* 0x0005e8000c101524 */
[----:B------:R-:W0:Y:S01]  /*1ef0*/  @P2 LDG.E.LTC128B.U16 R152, desc[UR36][R20.64] ;  /* 0x0000002414982981 */ /* 0x000e22000c1e1520 */
[----:B------:R-:W-:Y:S01]  /*1f00*/  IADD3 R8, P1, R8, R156, RZ ;  /* 0x0000009c08087210 */ /* 0x000fe20007f3e0ff */
[----:B------:R-:W-:Y:S01]  /*1f10*/  BSSY B1, `(.L_x_32) ;  /* 0x0000011000017945 */ /* 0x000fe20003800000 */
[----:B------:R-:W-:Y:S02]  /*1f20*/  SHF.L.U64.HI R11, R10, 0x4, R11 ;  /* 0x000000040a0b7819 */ /* 0x000fe4000001020b */
[----:B------:R-:W-:Y:S01]  /*1f30*/  ISETP.GT.AND P0, PT, R0, 0x8, P0 ;  /* 0x000000080000780c */ /* 0x000fe20000704270 */
[----:B------:R-:W-:Y:S01]  /*1f40*/  IMAD.X R9, R9, 0x1, R161, P1 ;  /* 0x0000000109097824 */ /* 0x000fe200008e06a1 */
[----:B------:R-:W-:Y:S01]  /*1f50*/  LEA R10, P1, R10, R4, 0x4 ;  /* 0x000000040a0a7211 */ /* 0x000fe200078220ff */
[----:B------:R-:W-:-:S04]  /*1f60*/  IMAD.WIDE.U32 R14, R23, R14, R8 ;  /* 0x0000000e170e7225 */ /* 0x000fc800078e0008 */
[----:B------:R-:W-:Y:S01]  /*1f70*/  IMAD.X R11, R11, 0x1, R5, P1 ;  /* 0x000000010b0b7824 */ /* 0x000fe200008e0605 */
[----:B------:R-:W-:Y:S01]  /*1f80*/  LEA R8, P3, R14, R12, 0x1 ;  /* 0x0000000c0e087211 */ /* 0x000fe200078608ff */
[----:B------:R-:W-:-:S05]  /*1f90*/  IMAD.IADD R9, R159, 0x1, R15 ;  /* 0x000000019f097824 */ /* 0x000fca00078e020f */
[----:B------:R-:W-:Y:S01]  /*1fa0*/  LEA.HI.X R9, R14, R13, R9, 0x1, P3 ;  /* 0x0000000d0e097211 */ /* 0x000fe200018f0c09 */
[----:B0-----:R-:W-:-:S05]  /*1fb0*/  HADD2.F32 R24, -RZ, R152.H0_H0 ;  /* 0x20000098ff187230 */ /* 0x001fca0000004100 */
[----:B------:R-:W-:-:S04]  /*1fc0*/  FMUL R25, R24, R155 ;  /* 0x0000009b18197220 */ /* 0x000fc80000400000 */
[----:B------:R-:W-:-:S05]  /*1fd0*/  FFMA R25, R26, R154, R25 ;  /* 0x0000009a1a197223 */ /* 0x000fca0000000019 */
[----:B------:R-:W-:-:S05]  /*1fe0*/  F2FP.F16.F32.PACK_AB R25, RZ, R25 ;  /* 0x00000019ff19723e */ /* 0x000fca00000000ff */
[----:B------:R2:W-:Y:S01]  /*1ff0*/  @P2 STG.E.U16 desc[UR36][R10.64], R25 ;  /* 0x000000190a002986 */ /* 0x0005e2000c101524 */
[----:B------:R-:W-:Y:S05]  /*2000*/  @!P0 BRA `(.L_x_33) ;  /* 0x0000000000048947 */ /* 0x000fea0003800000 */
[----:B------:R0:W5:Y:S02]  /*2010*/  LDG.E.LTC128B.U16 R152, desc[UR36][R8.64+0x2] ;  /* 0x0000022408987981 */ /* 0x000164000c1e1520 */
.L_x_33:
[----:B------:R-:W-:Y:S05]  /*2020*/  BSYNC B1 ;  /* 0x0000000000017941 */ /* 0x000fea0003800000 */
.L_x_32:
[----:B-----5:R-:W-:Y:S01]  /*2030*/  HADD2.F32 R12, -RZ, R152.H0_H0 ;  /* 0x20000098ff0c7230 */ /* 0x020fe20000004100 */
[----:B------:R-:W-:Y:S01]  /*2040*/  ISETP.GT.AND P1, PT, R3, 0x8, PT ;  /* 0x000000080300780c */ /* 0x000fe20003f24270 */
[----:B------:R-:W-:Y:S03]  /*2050*/  BSSY B1, `(.L_x_34) ;  /* 0x0000008000017945 */ /* 0x000fe60003800000 */
[----:B------:R-:W-:Y:S01]  /*2060*/  FMUL R12, R12, R155 ;  /* 0x0000009b0c0c7220 */ /* 0x000fe20000400000 */
[----:B------:R-:W-:-:S03]  /*2070*/  ISETP.GT.AND P2, PT, R0, RZ, P1 ;  /* 0x000000ff0000720c */ /* 0x000fc60000f44270 */
[----:B------:R-:W-:-:S05]  /*2080*/  FFMA R12, R27, R154, R12 ;  /* 0x0000009a1b0c7223 */ /* 0x000fca000000000c */
[----:B------:R-:W-:-:S05]  /*2090*/  F2FP.F16.F32.PACK_AB R12, RZ, R12 ;  /* 0x0000000cff0c723e */ /* 0x000fca00000000ff */
[----:B------:R3:W-:Y:S01]  /*20a0*/  @P0 STG.E.U16 desc[UR36][R10.64+0x2], R12 ;  /* 0x0000020c0a000986 */ /* 0x0007e2000c101524 */
[----:B------:R-:W-:Y:S05]  /*20b0*/  @!P2 BRA `(.L_x_35) ;  /* 0x000000000004a947 */ /* 0x000fea0003800000 */
[----:B------:R4:W5:Y:S02]  /*20c0*/  LDG.E.LTC128B.U16 R152, desc[UR36][R6.64+0x10] ;  /* 0x0000102406987981 */ /* 0x000964000c1e1520 */
.L_x_35:
[----:B------:R-:W-:Y:S05]  /*20d0*/  BSYNC B1 ;  /* 0x0000000000017941 */ /* 0x000fea0003800000 */
.L_x_34:
[----:B---3-5:R-:W-:Y:S01]  /*20e0*/  HADD2.F32 R12, -RZ, R152.H0_H0 ;  /* 0x20000098ff0c7230 */ /* 0x028fe20000004100 */
        /* <DEDUP_REMOVED lines=9> */
.L_x_37:
[----:B------:R-:W-:Y:S05]  /*2180*/  BSYNC B1 ;  /* 0x0000000000017941 */ /* 0x000fea0003800000 */
.L_x_36:
[----:B-----5:R-:W-:Y:S01]  /*2190*/  HADD2.F32 R12, -RZ, R152.H0_H0 ;  /* 0x20000098ff0c7230 */ /* 0x020fe20000004100 */
[----:B------:R-:W-:Y:S01]  /*21a0*/  ISETP.GT.AND P1, PT, R0, 0x8, P1 ;  /* 0x000000080000780c */ /* 0x000fe20000f24270 */
[----:B------:R-:W-:Y:S03]  /*21b0*/  BSSY B1, `(.L_x_38) ;  /* 0x0000007000017945 */ /* 0x000fe60003800000 */
[----:B------:R-:W-:-:S04]  /*21c0*/  FMUL R12, R12, R155 ;  /* 0x0000009b0c0c7220 */ /* 0x000fc80000400000 */
[----:B------:R-:W-:-:S05]  /*21d0*/  FFMA R12, R29, R154, R12 ;  /* 0x0000009a1d0c7223 */ /* 0x000fca000000000c */
[----:B------:R-:W-:-:S05]  /*21e0*/  F2FP.F16.F32.PACK_AB R12, RZ, R12 ;  /* 0x0000000cff0c723e */ /* 0x000fca00000000ff */
[----:B------:R0:W-:Y:S01]  /*21f0*/  @P3 STG.E.U16 desc[UR36][R4.64+0x12], R12 ;  /* 0x0000120c04003986 */ /* 0x0001e2000c101524 */
[----:B------:R-:W-:Y:S05]  /*2200*/  @!P1 BRA `(.L_x_39) ;  /* 0x0000000000049947 */ /* 0x000fea0003800000 */
[----:B------:R0:W5:Y:S02]  /*2210*/  LDG.E.LTC128B.U16 R152, desc[UR36][R8.64+0x10] ;  /* 0x0000102408987981 */ /* 0x000164000c1e1520 */
.L_x_39:
[----:B------:R-:W-:Y:S05]  /*2220*/  BSYNC B1 ;  /* 0x0000000000017941 */ /* 0x000fea0003800000 */
.L_x_38:
[----:B0----5:R-:W-:Y:S01]  /*2230*/  HADD2.F32 R12, -RZ, R152.H0_H0 ;  /* 0x20000098ff0c7230 */ /* 0x021fe20000004100 */
[----:B------:R-:W-:Y:S01]  /*2240*/  ISETP.GT.AND P0, PT, R0, 0x8, P0 ;  /* 0x000000080000780c */ /* 0x000fe20000704270 */
[----:B------:R-:W-:Y:S03]  /*2250*/  BSSY B1, `(.L_x_40) ;  /* 0x0000007000017945 */ /* 0x000fe60003800000 */
[----:B---3--:R-:W-:-:S04]  /*2260*/  FMUL R13, R12, R155 ;  /* 0x0000009b0c0d7220 */ /* 0x008fc80000400000 */
[----:B------:R-:W-:-:S05]  /*2270*/  FFMA R13, R30, R154, R13 ;  /* 0x0000009a1e0d7223 */ /* 0x000fca000000000d */
[----:B------:R-:W-:-:S05]  /*2280*/  F2FP.F16.F32.PACK_AB R13, RZ, R13 ;  /* 0x0000000dff0d723e */ /* 0x000fca00000000ff */
[----:B------:R0:W-:Y:S01]  /*2290*/  @P1 STG.E.U16 desc[UR36][R10.64+0x10], R13 ;  /* 0x0000100d0a001986 */ /* 0x0001e2000c101524 */
[----:B------:R-:W-:Y:S05]  /*22a0*/  @!P0 BRA `(.L_x_41) ;  /* 0x0000000000048947 */ /* 0x000fea0003800000 */
[----:B------:R3:W5:Y:S02]  /*22b0*/  LDG.E.LTC128B.U16 R152, desc[UR36][R8.64+0x12] ;  /* 0x0000122408987981 */ /* 0x000764000c1e1520 */
.L_x_41:
[----:B------:R-:W-:Y:S05]  /*22c0*/  BSYNC B1 ;  /* 0x0000000000017941 */ /* 0x000fea0003800000 */
.L_x_40:
        /* <DEDUP_REMOVED lines=10> */
.L_x_43:
[----:B------:R-:W-:Y:S05]  /*2370*/  BSYNC B1 ;  /* 0x0000000000017941 */ /* 0x000fea0003800000 */
.L_x_42:
[----:B0----5:R-:W-:Y:S01]  /*2380*/  HADD2.F32 R12, -RZ, R152.H0_H0 ;  /* 0x20000098ff0c7230 */ /* 0x021fe20000004100 */
        /* <DEDUP_REMOVED lines=9> */
.L_x_45:
[----:B------:R-:W-:Y:S05]  /*2420*/  BSYNC B1 ;  /* 0x0000000000017941 */ /* 0x000fea0003800000 */
.L_x_44:
        /* <DEDUP_REMOVED lines=9> */
.L_x_47:
[----:B------:R-:W-:Y:S05]  /*24c0*/  BSYNC B1 ;  /* 0x0000000000017941 */ /* 0x000fea0003800000 */
.L_x_46:
[----:B0----5:R-:W-:Y:S01]  /*24d0*/  HADD2.F32 R12, -RZ, R152.H0_H0 ;  /* 0x20000098ff0c7230 */ /* 0x021fe20000004100 */
        /* <DEDUP_REMOVED lines=8> */
.L_x_49:
[----:B------:R-:W-:Y:S05]  /*2560*/  BSYNC B1 ;  /* 0x0000000000017941 */ /* 0x000fea0003800000 */
.L_x_48:
        /* <DEDUP_REMOVED lines=10> */
.L_x_51:
[----:B------:R-:W-:Y:S05]  /*2610*/  BSYNC B1 ;  /* 0x0000000000017941 */ /* 0x000fea0003800000 */
.L_x_50:
        /* <DEDUP_REMOVED lines=10> */
.L_x_53:
[----:B------:R-:W-:Y:S05]  /*26c0*/  BSYNC B1 ;  /* 0x0000000000017941 */ /* 0x000fea0003800000 */
.L_x_52:
        /* <DEDUP_REMOVED lines=9> */
.L_x_55:
[----:B------:R-:W-:Y:S05]  /*2760*/  BSYNC B1 ;  /* 0x0000000000017941 */ /* 0x000fea0003800000 */
.L_x_54:
        /* <DEDUP_REMOVED lines=9> */
.L_x_57:
[----:B------:R-:W-:Y:S05]  /*2800*/  BSYNC B1 ;  /* 0x0000000000017941 */ /* 0x000fea0003800000 */
.L_x_56:
        /* <DEDUP_REMOVED lines=10> */
.L_x_59:
[----:B------:R-:W-:Y:S05]  /*28b0*/  BSYNC B1 ;  /* 0x0000000000017941 */ /* 0x000fea0003800000 */
.L_x_58:
        /* <DEDUP_REMOVED lines=10> */
.L_x_61:
[----:B------:R-:W-:Y:S05]  /*2960*/  BSYNC B1 ;  /* 0x0000000000017941 */ /* 0x000fea0003800000 */
.L_x_60:
        /* <DEDUP_REMOVED lines=9> */
.L_x_63:
[----:B------:R-:W-:Y:S05]  /*2a00*/  BSYNC B1 ;  /* 0x0000000000017941 */ /* 0x000fea0003800000 */
.L_x_62:
        /* <DEDUP_REMOVED lines=9> */
.L_x_65:
[----:B------:R-:W-:Y:S05]  /*2aa0*/  BSYNC B1 ;  /* 0x0000000000017941 */ /* 0x000fea0003800000 */
.L_x_64:
        /* <DEDUP_REMOVED lines=10> */
.L_x_67:
[----:B------:R-:W-:Y:S05]  /*2b50*/  BSYNC B1 ;  /* 0x0000000000017941 */ /* 0x000fea0003800000 */
.L_x_66:
        /* <DEDUP_REMOVED lines=10> */
.L_x_69:
[----:B------:R-:W-:Y:S05]  /*2c00*/  BSYNC B1 ;  /* 0x0000000000017941 */ /* 0x000fea0003800000 */
.L_x_68:
        /* <DEDUP_REMOVED lines=9> */
.L_x_71:
[----:B------:R-:W-:Y:S05]  /*2ca0*/  BSYNC B1 ;  /* 0x0000000000017941 */ /* 0x000fea0003800000 */
.L_x_70:
        /* <DEDUP_REMOVED lines=9> */
.L_x_73:
[----:B------:R-:W-:Y:S05]  /*2d40*/  BSYNC B1 ;  /* 0x0000000000017941 */ /* 0x000fea0003800000 */
.L_x_72:
        /* <DEDUP_REMOVED lines=10> */
.L_x_75:
[----:B------:R-:W-:Y:S05]  /*2df0*/  BSYNC B1 ;  /* 0x0000000000017941 */ /* 0x000fea0003800000 */
.L_x_74:
        /* <DEDUP_REMOVED lines=10> */
.L_x_77:
[----:B------:R-:W-:Y:S05]  /*2ea0*/  BSYNC B1 ;  /* 0x0000000000017941 */ /* 0x000fea0003800000 */
.L_x_76:
        /* <DEDUP_REMOVED lines=9> */
.L_x_79:
[----:B------:R-:W-:Y:S05]  /*2f40*/  BSYNC B1 ;  /* 0x0000000000017941 */ /* 0x000fea0003800000 */
.L_x_78:
        /* <DEDUP_REMOVED lines=9> */
.L_x_81:
[----:B------:R-:W-:Y:S05]  /*2fe0*/  BSYNC B1 ;  /* 0x0000000000017941 */ /* 0x000fea0003800000 */
.L_x_80:
        /* <DEDUP_REMOVED lines=10> */
.L_x_83:
[----:B------:R-:W-:Y:S05]  /*3090*/  BSYNC B1 ;  /* 0x0000000000017941 */ /* 0x000fea0003800000 */
.L_x_82:
        /* <DEDUP_REMOVED lines=10> */
.L_x_85:
[----:B------:R-:W-:Y:S05]  /*3140*/  BSYNC B1 ;  /* 0x0000000000017941 */ /* 0x000fea0003800000 */
.L_x_84:
        /* <DEDUP_REMOVED lines=9> */
.L_x_87:
[----:B------:R-:W-:Y:S05]  /*31e0*/  BSYNC B1 ;  /* 0x0000000000017941 */ /* 0x000fea0003800000 */
.L_x_86:
        /* <DEDUP_REMOVED lines=9> */
.L_x_89:
[----:B------:R-:W-:Y:S05]  /*3280*/  BSYNC B1 ;  /* 0x0000000000017941 */ /* 0x000fea0003800000 */
.L_x_88:
        /* <DEDUP_REMOVED lines=10> */
.L_x_91:
[----:B------:R-:W-:Y:S05]  /*3330*/  BSYNC B1 ;  /* 0x0000000000017941 */ /* 0x000fea0003800000 */
.L_x_90:
        /* <DEDUP_REMOVED lines=10> */
.L_x_93:
[----:B------:R-:W-:Y:S05]  /*33e0*/  BSYNC B1 ;  /* 0x0000000000017941 */ /* 0x000fea0003800000 */
.L_x_92:
        /* <DEDUP_REMOVED lines=9> */
.L_x_95:
[----:B------:R-:W-:Y:S05]  /*3480*/  BSYNC B1 ;  /* 0x0000000000017941 */ /* 0x000fea0003800000 */
.L_x_94:
        /* <DEDUP_REMOVED lines=9> */
.L_x_97:
[----:B------:R-:W-:Y:S05]  /*3520*/  BSYNC B1 ;  /* 0x0000000000017941 */ /* 0x000fea0003800000 */
.L_x_96:
        /* <DEDUP_REMOVED lines=10> */
.L_x_99:
[----:B------:R-:W-:Y:S05]  /*35d0*/  BSYNC B1 ;  /* 0x0000000000017941 */ /* 0x000fea0003800000 */
.L_x_98:
        /* <DEDUP_REMOVED lines=10> */
.L_x_101:
[----:B------:R-:W-:Y:S05]  /*3680*/  BSYNC B1 ;  /* 0x0000000000017941 */ /* 0x000fea0003800000 */
.L_x_100:
        /* <DEDUP_REMOVED lines=9> */
.L_x_103:
[----:B------:R-:W-:Y:S05]  /*3720*/  BSYNC B1 ;  /* 0x0000000000017941 */ /* 0x000fea0003800000 */
.L_x_102:
        /* <DEDUP_REMOVED lines=9> */
.L_x_105:
[----:B------:R-:W-:Y:S05]  /*37c0*/  BSYNC B1 ;  /* 0x0000000000017941 */ /* 0x000fea0003800000 */
.L_x_104:
        /* <DEDUP_REMOVED lines=10> */
.L_x_107:
[----:B------:R-:W-:Y:S05]  /*3870*/  BSYNC B1 ;  /* 0x0000000000017941 */ /* 0x000fea0003800000 */
.L_x_106:
        /* <DEDUP_REMOVED lines=10> */
.L_x_109:
[----:B------:R-:W-:Y:S05]  /*3920*/  BSYNC B1 ;  /* 0x0000000000017941 */ /* 0x000fea0003800000 */
.L_x_108:
        /* <DEDUP_REMOVED lines=9> */
.L_x_111:
[----:B------:R-:W-:Y:S05]  /*39c0*/  BSYNC B1 ;  /* 0x0000000000017941 */ /* 0x000fea0003800000 */
.L_x_110:
        /* <DEDUP_REMOVED lines=9> */
.L_x_113:
[----:B------:R-:W-:Y:S05]  /*3a60*/  BSYNC B1 ;  /* 0x0000000000017941 */ /* 0x000fea0003800000 */
.L_x_112:
        /* <DEDUP_REMOVED lines=10> */
.L_x_115:
[----:B------:R-:W-:Y:S05]  /*3b10*/  BSYNC B1 ;  /* 0x0000000000017941 */ /* 0x000fea0003800000 */
.L_x_114:
        /* <DEDUP_REMOVED lines=10> */
.L_x_117:
[----:B------:R-:W-:Y:S05]  /*3bc0*/  BSYNC B1 ;  /* 0x0000000000017941 */ /* 0x000fea0003800000 */
.L_x_116:
        /* <DEDUP_REMOVED lines=9> */
.L_x_119:
[----:B------:R-:W-:Y:S05]  /*3c60*/  BSYNC B1 ;  /* 0x0000000000017941 */ /* 0x000fea0003800000 */
.L_x_118:
        /* <DEDUP_REMOVED lines=9> */
.L_x_121:
[----:B------:R-:W-:Y:S05]  /*3d00*/  BSYNC B1 ;  /* 0x0000000000017941 */ /* 0x000fea0003800000 */
.L_x_120:
        /* <DEDUP_REMOVED lines=10> */
.L_x_123:
[----:B------:R-:W-:Y:S05]  /*3db0*/  BSYNC B1 ;  /* 0x0000000000017941 */ /* 0x000fea0003800000 */
.L_x_122:
        /* <DEDUP_REMOVED lines=10> */
.L_x_125:
[----:B------:R-:W-:Y:S05]  /*3e60*/  BSYNC B1 ;  /* 0x0000000000017941 */ /* 0x000fea0003800000 */
.L_x_124:
        /* <DEDUP_REMOVED lines=9> */
.L_x_127:
[----:B------:R-:W-:Y:S05]  /*3f00*/  BSYNC B1 ;  /* 0x0000000000017941 */ /* 0x000fea0003800000 */
.L_x_126:
        /* <DEDUP_REMOVED lines=9> */
.L_x_129:
[----:B------:R-:W-:Y:S05]  /*3fa0*/  BSYNC B1 ;  /* 0x0000000000017941 */ /* 0x000fea0003800000 */
.L_x_128:
        /* <DEDUP_REMOVED lines=10> */
.L_x_131:
[----:B------:R-:W-:Y:S05]  /*4050*/  BSYNC B1 ;  /* 0x0000000000017941 */ /* 0x000fea0003800000 */
.L_x_130:
        /* <DEDUP_REMOVED lines=10> */
.L_x_133:
[----:B------:R-:W-:Y:S05]  /*4100*/  BSYNC B1 ;  /* 0x0000000000017941 */ /* 0x000fea0003800000 */
.L_x_132:
        /* <DEDUP_REMOVED lines=9> */
.L_x_135:
[----:B------:R-:W-:Y:S05]  /*41a0*/  BSYNC B1 ;  /* 0x0000000000017941 */ /* 0x000fea0003800000 */
.L_x_134:
        /* <DEDUP_REMOVED lines=9> */
.L_x_137:
[----:B------:R-:W-:Y:S05]  /*4240*/  BSYNC B1 ;  /* 0x0000000000017941 */ /* 0x000fea0003800000 */
.L_x_136:
        /* <DEDUP_REMOVED lines=10> */
.L_x_139:
[----:B------:R-:W-:Y:S05]  /*42f0*/  BSYNC B1 ;  /* 0x0000000000017941 */ /* 0x000fea0003800000 */
.L_x_138:
        /* <DEDUP_REMOVED lines=10> */
.L_x_141:
[----:B------:R-:W-:Y:S05]  /*43a0*/  BSYNC B1 ;  /* 0x0000000000017941 */ /* 0x000fea0003800000 */
.L_x_140:
        /* <DEDUP_REMOVED lines=9> */
.L_x_143:
[----:B------:R-:W-:Y:S05]  /*4440*/  BSYNC B1 ;  /* 0x0000000000017941 */ /* 0x000fea0003800000 */
.L_x_142:
        /* <DEDUP_REMOVED lines=9> */
.L_x_145:
[----:B------:R-:W-:Y:S05]  /*44e0*/  BSYNC B1 ;  /* 0x0000000000017941 */ /* 0x000fea0003800000 */
.L_x_144:
        /* <DEDUP_REMOVED lines=10> */
.L_x_147:
[----:B------:R-:W-:Y:S05]  /*4590*/  BSYNC B1 ;  /* 0x0000000000017941 */ /* 0x000fea0003800000 */
.L_x_146:
        /* <DEDUP_REMOVED lines=10> */
.L_x_149:
[----:B------:R-:W-:Y:S05]  /*4640*/  BSYNC B1 ;  /* 0x0000000000017941 */ /* 0x000fea0003800000 */
.L_x_148:
        /* <DEDUP_REMOVED lines=9> */
.L_x_151:
[----:B------:R-:W-:Y:S05]  /*46e0*/  BSYNC B1 ;  /* 0x0000000000017941 */ /* 0x000fea0003800000 */
.L_x_150:
        /* <DEDUP_REMOVED lines=9> */
.L_x_153:
[----:B------:R-:W-:Y:S05]  /*4780*/  BSYNC B1 ;  /* 0x0000000000017941 */ /* 0x000fea0003800000 */
.L_x_152:
        /* <DEDUP_REMOVED lines=10> */
.L_x_155:
[----:B------:R-:W-:Y:S05]  /*4830*/  BSYNC B1 ;  /* 0x0000000000017941 */ /* 0x000fea0003800000 */
.L_x_154:
        /* <DEDUP_REMOVED lines=10> */
.L_x_157:
[----:B------:R-:W-:Y:S05]  /*48e0*/  BSYNC B1 ;  /* 0x0000000000017941 */ /* 0x000fea0003800000 */
.L_x_156:
        /* <DEDUP_REMOVED lines=9> */
.L_x_159:
[----:B------:R-:W-:Y:S05]  /*4980*/  BSYNC B1 ;  /* 0x0000000000017941 */ /* 0x000fea0003800000 */
.L_x_158:
        /* <DEDUP_REMOVED lines=9> */
.L_x_161:
[----:B------:R-:W-:Y:S05]  /*4a20*/  BSYNC B1 ;  /* 0x0000000000017941 */ /* 0x000fea0003800000 */
.L_x_160:
        /* <DEDUP_REMOVED lines=10> */
.L_x_163:
[----:B------:R-:W-:Y:S05]  /*4ad0*/  BSYNC B1 ;  /* 0x0000000000017941 */ /* 0x000fea0003800000 */
.L_x_162:
        /* <DEDUP_REMOVED lines=10> */
.L_x_165:
[----:B------:R-:W-:Y:S05]  /*4b80*/  BSYNC B1 ;  /* 0x0000000000017941 */ /* 0x000fea0003800000 */
.L_x_164:
        /* <DEDUP_REMOVED lines=9> */
.L_x_167:
[----:B------:R-:W-:Y:S05]  /*4c20*/  BSYNC B1 ;  /* 0x0000000000017941 */ /* 0x000fea0003800000 */
.L_x_166:
        /* <DEDUP_REMOVED lines=9> */
.L_x_169:
[----:B------:R-:W-:Y:S05]  /*4cc0*/  BSYNC B1 ;  /* 0x0000000000017941 */ /* 0x000fea0003800000 */
.L_x_168:
        /* <DEDUP_REMOVED lines=10> */
.L_x_171:
[----:B------:R-:W-:Y:S05]  /*4d70*/  BSYNC B1 ;  /* 0x0000000000017941 */ /* 0x000fea0003800000 */
.L_x_170:
        /* <DEDUP_REMOVED lines=10> */
.L_x_173:
[----:B------:R-:W-:Y:S05]  /*4e20*/  BSYNC B1 ;  /* 0x0000000000017941 */ /* 0x000fea0003800000 */
.L_x_172:
        /* <DEDUP_REMOVED lines=9> */
.L_x_175:
[----:B------:R-:W-:Y:S05]  /*4ec0*/  BSYNC B1 ;  /* 0x0000000000017941 */ /* 0x000fea0003800000 */
.L_x_174:
        /* <DEDUP_REMOVED lines=9> */
.L_x_177:
[----:B------:R-:W-:Y:S05]  /*4f60*/  BSYNC B1 ;  /* 0x0000000000017941 */ /* 0x000fea0003800000 */
.L_x_176:
        /* <DEDUP_REMOVED lines=10> */
.L_x_179:
[----:B------:R-:W-:Y:S05]  /*5010*/  BSYNC B1 ;  /* 0x0000000000017941 */ /* 0x000fea0003800000 */
.L_x_178:
        /* <DEDUP_REMOVED lines=10> */
.L_x_181:
[----:B------:R-:W-:Y:S05]  /*50c0*/  BSYNC B1 ;  /* 0x0000000000017941 */ /* 0x000fea0003800000 */
.L_x_180:
        /* <DEDUP_REMOVED lines=9> */
.L_x_183:
[----:B------:R-:W-:Y:S05]  /*5160*/  BSYNC B1 ;  /* 0x0000000000017941 */ /* 0x000fea0003800000 */
.L_x_182:
        /* <DEDUP_REMOVED lines=9> */
.L_x_185:
[----:B------:R-:W-:Y:S05]  /*5200*/  BSYNC B1 ;  /* 0x0000000000017941 */ /* 0x000fea0003800000 */
.L_x_184:
        /* <DEDUP_REMOVED lines=10> */
.L_x_187:
[----:B------:R-:W-:Y:S05]  /*52b0*/  BSYNC B1 ;  /* 0x0000000000017941 */ /* 0x000fea0003800000 */
.L_x_186:
        /* <DEDUP_REMOVED lines=10> */
.L_x_189:
[----:B------:R-:W-:Y:S05]  /*5360*/  BSYNC B1 ;  /* 0x0000000000017941 */ /* 0x000fea0003800000 */
.L_x_188:
        /* <DEDUP_REMOVED lines=9> */
.L_x_191:
[----:B------:R-:W-:Y:S05]  /*5400*/  BSYNC B1 ;  /* 0x0000000000017941 */ /* 0x000fea0003800000 */
.L_x_190:
        /* <DEDUP_REMOVED lines=9> */
.L_x_193:
[----:B------:R-:W-:Y:S05]  /*54a0*/  BSYNC B1 ;  /* 0x0000000000017941 */ /* 0x000fea0003800000 */
.L_x_192:
        /* <DEDUP_REMOVED lines=10> */
.L_x_195:
[----:B------:R-:W-:Y:S05]  /*5550*/  BSYNC B1 ;  /* 0x0000000000017941 */ /* 0x000fea0003800000 */
.L_x_194:
        /* <DEDUP_REMOVED lines=10> */
.L_x_197:
[----:B------:R-:W-:Y:S05]  /*5600*/  BSYNC B1 ;  /* 0x0000000000017941 */ /* 0x000fea0003800000 */
.L_x_196:
        /* <DEDUP_REMOVED lines=9> */
.L_x_199:
[----:B------:R-:W-:Y:S05]  /*56a0*/  BSYNC B1 ;  /* 0x0000000000017941 */ /* 0x000fea0003800000 */
.L_x_198:
        /* <DEDUP_REMOVED lines=9> */
.L_x_201:
[----:B------:R-:W-:Y:S05]  /*5740*/  BSYNC B1 ;  /* 0x0000000000017941 */ /* 0x000fea0003800000 */
.L_x_200:
        /* <DEDUP_REMOVED lines=10> */
.L_x_203:
[----:B------:R-:W-:Y:S05]  /*57f0*/  BSYNC B1 ;  /* 0x0000000000017941 */ /* 0x000fea0003800000 */
.L_x_202:
        /* <DEDUP_REMOVED lines=10> */
.L_x_205:
[----:B------:R-:W-:Y:S05]  /*58a0*/  BSYNC B1 ;  /* 0x0000000000017941 */ /* 0x000fea0003800000 */
.L_x_204:
        /* <DEDUP_REMOVED lines=9> */
.L_x_207:
[----:B------:R-:W-:Y:S05]  /*5940*/  BSYNC B1 ;  /* 0x0000000000017941 */ /* 0x000fea0003800000 */
.L_x_206:
        /* <DEDUP_REMOVED lines=9> */
.L_x_209:
[----:B------:R-:W-:Y:S05]  /*59e0*/  BSYNC B1 ;  /* 0x0000000000017941 */ /* 0x000fea0003800000 */
.L_x_208:
        /* <DEDUP_REMOVED lines=10> */
.L_x_211:
[----:B------:R-:W-:Y:S05]  /*5a90*/  BSYNC B1 ;  /* 0x0000000000017941 */ /* 0x000fea0003800000 */
.L_x_210:
        /* <DEDUP_REMOVED lines=10> */
.L_x_213:
[----:B------:R-:W-:Y:S05]  /*5b40*/  BSYNC B1 ;  /* 0x0000000000017941 */ /* 0x000fea0003800000 */
.L_x_212:
        /* <DEDUP_REMOVED lines=9> */
.L_x_215:
[----:B------:R-:W-:Y:S05]  /*5be0*/  BSYNC B1 ;  /* 0x0000000000017941 */ /* 0x000fea0003800000 */
.L_x_214:
        /* <DEDUP_REMOVED lines=9> */
.L_x_217:
[----:B------:R-:W-:Y:S05]  /*5c80*/  BSYNC B1 ;  /* 0x0000000000017941 */ /* 0x000fea0003800000 */
.L_x_216:
        /* <DEDUP_REMOVED lines=10> */
.L_x_219:
[----:B------:R-:W-:Y:S05]  /*5d30*/  BSYNC B1 ;  /* 0x0000000000017941 */ /* 0x000fea0003800000 */
.L_x_218:
        /* <DEDUP_REMOVED lines=10> */
.L_x_221:
[----:B------:R-:W-:Y:S05]  /*5de0*/  BSYNC B1 ;  /* 0x0000000000017941 */ /* 0x000fea0003800000 */
.L_x_220:
        /* <DEDUP_REMOVED lines=9> */
.L_x_223:
[----:B------:R-:W-:Y:S05]  /*5e80*/  BSYNC B1 ;  /* 0x0000000000017941 */ /* 0x000fea0003800000 */
.L_x_222:
        /* <DEDUP_REMOVED lines=9> */
.L_x_225:
[----:B------:R-:W-:Y:S05]  /*5f20*/  BSYNC B1 ;  /* 0x0000000000017941 */ /* 0x000fea0003800000 */
.L_x_224:
        /* <DEDUP_REMOVED lines=10> */
.L_x_227:
[----:B------:R-:W-:Y:S05]  /*5fd0*/  BSYNC B1 ;  /* 0x0000000000017941 */ /* 0x000fea0003800000 */
.L_x_226:
        /* <DEDUP_REMOVED lines=10> */
.L_x_229:
[----:B------:R-:W-:Y:S05]  /*6080*/  BSYNC B1 ;  /* 0x0000000000017941 */ /* 0x000fea0003800000 */
.L_x_228:
        /* <DEDUP_REMOVED lines=9> */
.L_x_231:
[----:B------:R-:W-:Y:S05]  /*6120*/  BSYNC B1 ;  /* 0x0000000000017941 */ /* 0x000fea0003800000 */
.L_x_230:
        /* <DEDUP_REMOVED lines=9> */
.L_x_233:
[----:B------:R-:W-:Y:S05]  /*61c0*/  BSYNC B1 ;  /* 0x0000000000017941 */ /* 0x000fea0003800000 */
.L_x_232:
        /* <DEDUP_REMOVED lines=10> */
.L_x_235:
[----:B------:R-:W-:Y:S05]  /*6270*/  BSYNC B1 ;  /* 0x0000000000017941 */ /* 0x000fea0003800000 */
.L_x_234:
        /* <DEDUP_REMOVED lines=10> */
.L_x_237:
[----:B------:R-:W-:Y:S05]  /*6320*/  BSYNC B1 ;  /* 0x0000000000017941 */ /* 0x000fea0003800000 */
.L_x_236:
        /* <DEDUP_REMOVED lines=9> */
.L_x_239:
[----:B------:R-:W-:Y:S05]  /*63c0*/  BSYNC B1 ;  /* 0x0000000000017941 */ /* 0x000fea0003800000 */
.L_x_238:
        /* <DEDUP_REMOVED lines=9> */
.L_x_241:
[----:B------:R-:W-:Y:S05]  /*6460*/  BSYNC B1 ;  /* 0x0000000000017941 */ /* 0x000fea0003800000 */
.L_x_240:
        /* <DEDUP_REMOVED lines=10> */
.L_x_243:
[----:B------:R-:W-:Y:S05]  /*6510*/  BSYNC B1 ;  /* 0x0000000000017941 */ /* 0x000fea0003800000 */
.L_x_242:
        /* <DEDUP_REMOVED lines=10> */
.L_x_245:
[----:B------:R-:W-:Y:S05]  /*65c0*/  BSYNC B1 ;  /* 0x0000000000017941 */ /* 0x000fea0003800000 */
.L_x_244:
        /* <DEDUP_REMOVED lines=9> */
.L_x_247:
[----:B------:R-:W-:Y:S05]  /*6660*/  BSYNC B1 ;  /* 0x0000000000017941 */ /* 0x000fea0003800000 */
.L_x_246:
        /* <DEDUP_REMOVED lines=9> */
.L_x_249:
[----:B------:R-:W-:Y:S05]  /*6700*/  BSYNC B1 ;  /* 0x0000000000017941 */ /* 0x000fea0003800000 */
.L_x_248:
        /* <DEDUP_REMOVED lines=10> */
.L_x_251:
[----:B------:R-:W-:Y:S05]  /*67b0*/  BSYNC B1 ;  /* 0x0000000000017941 */ /* 0x000fea0003800000 */
.L_x_250:
        /* <DEDUP_REMOVED lines=10> */
.L_x_253:
[----:B------:R-:W-:Y:S05]  /*6860*/  BSYNC B1 ;  /* 0x0000000000017941 */ /* 0x000fea0003800000 */
.L_x_252:
        /* <DEDUP_REMOVED lines=9> */
.L_x_255:
[----:B------:R-:W-:Y:S05]  /*6900*/  BSYNC B1 ;  /* 0x0000000000017941 */ /* 0x000fea0003800000 */
.L_x_254:
        /* <DEDUP_REMOVED lines=9> */
.L_x_257:
[----:B------:R-:W-:Y:S05]  /*69a0*/  BSYNC B1 ;  /* 0x0000000000017941 */ /* 0x000fea0003800000 */
.L_x_256:
        /* <DEDUP_REMOVED lines=10> */
.L_x_259:
[----:B------:R-:W-:Y:S05]  /*6a50*/  BSYNC B1 ;  /* 0x0000000000017941 */ /* 0x000fea0003800000 */
.L_x_258:
        /* <DEDUP_REMOVED lines=10> */
.L_x_261:
[----:B------:R-:W-:Y:S05]  /*6b00*/  BSYNC B1 ;  /* 0x0000000000017941 */ /* 0x000fea0003800000 */
.L_x_260:
        /* <DEDUP_REMOVED lines=9> */
.L_x_263:
[----:B------:R-:W-:Y:S05]  /*6ba0*/  BSYNC B1 ;  /* 0x0000000000017941 */ /* 0x000fea0003800000 */
.L_x_262:
        /* <DEDUP_REMOVED lines=9> */
.L_x_265:
[----:B------:R-:W-:Y:S05]  /*6c40*/  BSYNC B1 ;  /* 0x0000000000017941 */ /* 0x000fea0003800000 */
.L_x_264:
        /* <DEDUP_REMOVED lines=10> */
.L_x_267:
[----:B------:R-:W-:Y:S05]  /*6cf0*/  BSYNC B1 ;  /* 0x0000000000017941 */ /* 0x000fea0003800000 */
.L_x_266:
        /* <DEDUP_REMOVED lines=10> */
.L_x_269:
[----:B------:R-:W-:Y:S05]  /*6da0*/  BSYNC B1 ;  /* 0x0000000000017941 */ /* 0x000fea0003800000 */
.L_x_268:
        /* <DEDUP_REMOVED lines=9> */
.L_x_271:
[----:B------:R-:W-:Y:S05]  /*6e40*/  BSYNC B1 ;  /* 0x0000000000017941 */ /* 0x000fea0003800000 */
.L_x_270:
        /* <DEDUP_REMOVED lines=9> */
.L_x_273:
[----:B------:R-:W-:Y:S05]  /*6ee0*/  BSYNC B1 ;  /* 0x0000000000017941 */ /* 0x000fea0003800000 */
.L_x_272:
        /* <DEDUP_REMOVED lines=10> */
.L_x_275:
[----:B------:R-:W-:Y:S05]  /*6f90*/  BSYNC B1 ;  /* 0x0000000000017941 */ /* 0x000fea0003800000 */
.L_x_274:
        /* <DEDUP_REMOVED lines=10> */
.L_x_277:
[----:B------:R-:W-:Y:S05]  /*7040*/  BSYNC B1 ;  /* 0x0000000000017941 */ /* 0x000fea0003800000 */
.L_x_276:
[----:B01--45:R-:W-:Y:S01]  /*7050*/  HADD2.F32 R6, -RZ, R152.H0_H0 ;  /* 0x20000098ff067230 */ /* 0x033fe20000004100 */
        /* <DEDUP_REMOVED lines=8> */
.L_x_279:
[----:B------:R-:W-:Y:S05]  /*70e0*/  BSYNC B1 ;  /* 0x0000000000017941 */ /* 0x000fea0003800000 */
.L_x_278:
[----:B0-2--5:R-:W-:Y:S01]  /*70f0*/  HADD2.F32 R4, -RZ, R152.H0_H0 ;  /* 0x20000098ff047230 */ /* 0x025fe20000004100 */
[----:B------:R-:W-:Y:S01]  /*7100*/  ISETP.GT.AND P0, PT, R0, 0x8, P0 ;  /* 0x000000080000780c */ /* 0x000fe20000704270 */
[----:B------:R-:W-:Y:S01]  /*7110*/  @P1 IMAD.MOV.U32 R5, RZ, RZ, R11 ;  /* 0x000000ffff051224 */ /* 0x000fe200078e000b */
[----:B------:R-:W-:Y:S02]  /*7120*/  BSSY B1, `(.L_x_280) ;  /* 0x0000008000017945 */ /* 0x000fe40003800000 */
[----:B------:R-:W-:Y:S01]  /*7130*/  FMUL R3, R4, R155 ;  /* 0x0000009b04037220 */ /* 0x000fe20000400000 */
[----:B------:R-:W-:-:S03]  /*7140*/  @P1 IMAD.MOV.U32 R4, RZ, RZ, R10 ;  /* 0x000000ffff041224 */ /* 0x000fc600078e000a */
[----:B------:R-:W-:-:S05]  /*7150*/  FFMA R3, R150, R154, R3 ;  /* 0x0000009a96037223 */ /* 0x000fca0000000003 */
[----:B------:R-:W-:-:S05]  /*7160*/  F2FP.F16.F32.PACK_AB R3, RZ, R3 ;  /* 0x00000003ff03723e */ /* 0x000fca00000000ff */
[----:B------:R0:W-:Y:S01]  /*7170*/  @P1 STG.E.U16 desc[UR36][R4.64+0x1f0], R3 ;  /* 0x0001f00304001986 */ /* 0x0001e2000c101524 */
[----:B------:R-:W-:Y:S05]  /*7180*/  @!P0 BRA `(.L_x_281) ;  /* 0x0000000000048947 */ /* 0x000fea0003800000 */
[----:B------:R2:W5:Y:S02]  /*7190*/  LDG.E.LTC128B.U16 R152, desc[UR36][R8.64+0x1f2] ;  /* 0x0001f22408987981 */ /* 0x000564000c1e1520 */
.L_x_281:
[----:B------:R-:W-:Y:S05]  /*71a0*/  BSYNC B1 ;  /* 0x0000000000017941 */ /* 0x000fea0003800000 */
.L_x_280:
[----:B------:R-:W-:Y:S05]  /*71b0*/  @!P0 BRA `(.L_x_282) ;  /* 0x0000002400308947 */ /* 0x000fea0003800000 */
[----:B-----5:R-:W-:-:S05]  /*71c0*/  HADD2.F32 R152, -RZ, R152.H0_H0 ;  /* 0x20000098ff987230 */ /* 0x020fca0000004100 */
[----:B------:R-:W-:-:S04]  /*71d0*/  FMUL R152, R152, R155 ;  /* 0x0000009b98987220 */ /* 0x000fc80000400000 */
[----:B------:R-:W-:-:S05]  /*71e0*/  FFMA R152, R151, R154, R152 ;  /* 0x0000009a97987223 */ /* 0x000fca0000000098 */
[----:B------:R-:W-:-:S05]  /*71f0*/  F2FP.F16.F32.PACK_AB R152, RZ, R152 ;  /* 0x00000098ff98723e */ /* 0x000fca00000000ff */
[----:B------:R4:W-:Y:S01]  /*7200*/  STG.E.U16 desc[UR36][R10.64+0x1f2], R152 ;  /* 0x0001f2980a007986 */ /* 0x0009e2000c101524 */
[----:B------:R-:W-:Y:S05]  /*7210*/  BRA `(.L_x_282) ;  /* 0x0000002400187947 */ /* 0x000fea0003800000 */
.L_x_29:
[----:B------:R-:W-:Y:S01]  /*7220*/  ISETP.GT.AND P0, PT, R3, 0x1, PT ;  /* 0x000000010300780c */ /* 0x000fe20003f04270 */
[----:B------:R-:W-:Y:S01]  /*7230*/  ULDC.64 UR4, c[0x0][0x5c0] ;  /* 0x0001700000047ab9 */ /* 0x000fe20000000a00 */
[-C--:B------:R-:W-:Y:S01]  /*7240*/  FMUL R24, R24, R154.reuse ;  /* 0x0000009a18187220 */ /* 0x080fe20000400000 */
[-C--:B------:R-:W-:Y:S01]  /*7250*/  FMUL R25, R25, R154.reuse ;  /* 0x0000009a19197220 */ /* 0x080fe20000400000 */
[----:B------:R-:W-:Y:S01]  /*7260*/  ISETP.GT.AND P3, PT, R0, RZ, P0 ;  /* 0x000000ff0000720c */ /* 0x000fe20000764270 */
[-C--:B------:R-:W-:Y:S01]  /*7270*/  FMUL R26, R26, R154.reuse ;  /* 0x0000009a1a1a7220 */ /* 0x080fe20000400000 */
[----:B------:R-:W-:Y:S01]  /*7280*/  LEA R4, P4, R160, UR4, 0x1 ;  /* 0x00000004a0047c11 */ /* 0x000fe2000f8808ff */
[----:B------:R-:W-:Y:S01]  /*7290*/  FMUL R27, R27, R154 ;  /* 0x0000009a1b1b7220 */ /* 0x000fe20000400000 */
[----:B------:R-:W-:Y:S01]  /*72a0*/  F2FP.F16.F32.PACK_AB R24, RZ, R24 ;  /* 0x00000018ff18723e */ /* 0x000fe200000000ff */
[-C--:B------:R-:W-:Y:S01]  /*72b0*/  FMUL R28, R28, R154.reuse ;  /* 0x0000009a1c1c7220 */ /* 0x080fe20000400000 */
[----:B------:R-:W-:Y:S01]  /*72c0*/  LEA.HI.X R5, R160, UR5, R169, 0x1, P4 ;  /* 0x00000005a0057c11 */ /* 0x000fe2000a0f0ca9 */
[-C--:B------:R-:W-:Y:S01]  /*72d0*/  FMUL R29, R29, R154.reuse ;  /* 0x0000009a1d1d7220 */ /* 0x080fe20000400000 */
[----:B------:R-:W-:Y:S01]  /*72e0*/  F2FP.F16.F32.PACK_AB R25, RZ, R25 ;  /* 0x00000019ff19723e */ /* 0x000fe200000000ff */
[-C--:B------:R-:W-:Y:S01]  /*72f0*/  FMUL R30, R30, R154.reuse ;  /* 0x0000009a1e1e7220 */ /* 0x080fe20000400000 */
[----:B------:R-:W-:Y:S01]  /*7300*/  SHF.L.U64.HI R11, R10, 0x4, R11 ;  /* 0x000000040a0b7819 */ /* 0x000fe2000001020b */
[----:B------:R-:W-:Y:S01]  /*7310*/  @P1 STG.E.U16 desc[UR36][R4.64], R24 ;  /* 0x0000001804001986 */ /* 0x000fe2000c101524 */
[----:B------:R-:W-:Y:S01]  /*7320*/  ISETP.GT.AND P1, PT, R3, 0x8, PT ;  /* 0x000000080300780c */ /* 0x000fe20003f24270 */
[----:B------:R-:W-:Y:S01]  /*7330*/  FMUL R31, R31, R154 ;  /* 0x0000009a1f1f7220 */ /* 0x000fe20000400000 */
[----:B------:R-:W-:Y:S01]  /*7340*/  ISETP.GT.AND P4, PT, R0, 0x8, P0 ;  /* 0x000000080000780c */ /* 0x000fe20000784270 */
[----:B------:R-:W-:Y:S01]  /*7350*/  @P3 STG.E.U16 desc[UR36][R4.64+0x2], R25 ;  /* 0x0000021904003986 */ /* 0x000fe2000c101524 */
[----:B------:R-:W-:Y:S01]  /*7360*/  LEA R6, P3, R10, R4, 0x4 ;  /* 0x000000040a067211 */ /* 0x000fe200078620ff */
[-C--:B------:R-:W-:Y:S01]  /*7370*/  FMUL R32, R32, R154.reuse ;  /* 0x0000009a20207220 */ /* 0x080fe20000400000 */
[C---:B------:R-:W-:Y:S01]  /*7380*/  ISETP.GT.AND P2, PT, R0.reuse, 0x8, P2 ;  /* 0x000000080000780c */ /* 0x040fe20001744270 */
[-C--:B------:R-:W-:Y:S01]  /*7390*/  FMUL R33, R33, R154.reuse ;  /* 0x0000009a21217220 */ /* 0x080fe20000400000 */
[----:B------:R-:W-:Y:S01]  /*73a0*/  ISETP.GT.AND P0, PT, R3, 0x9, PT ;  /* 0x000000090300780c */ /* 0x000fe20003f04270 */
[----:B------:R-:W-:Y:S01]  /*73b0*/  IMAD.X R7, R11, 0x1, R5, P3 ;  /* 0x000000010b077824 */ /* 0x000fe200018e0605 */
[----:B------:R-:W-:Y:S01]  /*73c0*/  ISETP.GT.AND P5, PT, R0, RZ, P1 ;  /* 0x000000ff0000720c */ /* 0x000fe20000fa4270 */
[-C--:B------:R-:W-:Y:S01]  /*73d0*/  FMUL R34, R34, R154.reuse ;  /* 0x0000009a22227220 */ /* 0x080fe20000400000 */
[----:B------:R-:W-:Y:S01]  /*73e0*/  ISETP.GT.AND P3, PT, R0, RZ, P0 ;  /* 0x000000ff0000720c */ /* 0x000fe20000764270 */
[----:B------:R-:W-:Y:S01]  /*73f0*/  FMUL R35, R35, R154 ;  /* 0x0000009a23237220 */ /* 0x000fe20000400000 */
[----:B------:R-:W-:Y:S01]  /*7400*/  F2FP.F16.F32.PACK_AB R26, RZ, R26 ;  /* 0x0000001aff1a723e */ /* 0x000fe200000000ff */
[-C--:B------:R-:W-:Y:S01]  /*7410*/  FMUL R36, R36, R154.reuse ;  /* 0x0000009a24247220 */ /* 0x080fe20000400000 */
[----:B------:R-:W-:Y:S01]  /*7420*/  F2FP.F16.F32.PACK_AB R27, RZ, R27 ;  /* 0x0000001bff1b723e */ /* 0x000fe200000000ff */
[----:B------:R-:W-:Y:S01]  /*7430*/  FMUL R37, R37, R154 ;  /* 0x0000009a25257220 */ /* 0x000fe20000400000 */
[----:B------:R-:W-:Y:S01]  /*7440*/  F2FP.F16.F32.PACK_AB R28, RZ, R28 ;  /* 0x0000001cff1c723e */ /* 0x000fe200000000ff */
[----:B------:R-:W-:Y:S01]  /*7450*/  @P2 STG.E.U16 desc[UR36][R6.64], R26 ;  /* 0x0000001a06002986 */ /* 0x000fe2000c101524 */
[----:B------:R-:W-:Y:S01]  /*7460*/  F2FP.F16.F32.PACK_AB R29, RZ, R29 ;  /* 0x0000001dff1d723e */ /* 0x000fe200000000ff */
[-C--:B------:R-:W-:Y:S01]  /*7470*/  FMUL R38, R38, R154.reuse ;  /* 0x0000009a26267220 */ /* 0x080fe20000400000 */
[C---:B------:R-:W-:Y:S01]  /*7480*/  ISETP.GT.AND P2, PT, R0.reuse, 0x8, P1 ;  /* 0x000000080000780c */ /* 0x040fe20000f44270 */
[----:B------:R-:W-:Y:S01]  /*7490*/  @P4 STG.E.U16 desc[UR36][R6.64+0x2], R27 ;  /* 0x0000021b06004986 */ /* 0x000fe2000c101524 */
[----:B------:R-:W-:Y:S01]  /*74a0*/  ISETP.GT.AND P1, PT, R3, 0x10, PT ;  /* 0x000000100300780c */ /* 0x000fe20003f24270 */
[----:B------:R-:W-:Y:S01]  /*74b0*/  FMUL R39, R39, R154 ;  /* 0x0000009a27277220 */ /* 0x000fe20000400000 */
[----:B------:R-:W-:Y:S01]  /*74c0*/  F2FP.F16.F32.PACK_AB R30, RZ, R30 ;  /* 0x0000001eff1e723e */ /* 0x000fe200000000ff */
[----:B------:R-:W-:Y:S01]  /*74d0*/  @P5 STG.E.U16 desc[UR36][R4.64+0x10], R28 ;  /* 0x0000101c04005986 */ /* 0x000fe2000c101524 */
[----:B------:R-:W-:Y:S01]  /*74e0*/  ISETP.GT.AND P4, PT, R0, RZ, P1 ;  /* 0x000000ff0000720c */ /* 0x000fe20000f84270 */
[-C--:B------:R-:W-:Y:S01]  /*74f0*/  FMUL R40, R40, R154.reuse ;  /* 0x0000009a28287220 */ /* 0x080fe20000400000 */
[----:B------:R-:W-:Y:S01]  /*7500*/  F2FP.F16.F32.PACK_AB R31, RZ, R31 ;  /* 0x0000001fff1f723e */ /* 0x000fe200000000ff */
[----:B------:R-:W-:Y:S01]  /*7510*/  @P3 STG.E.U16 desc[UR36][R4.64+0x12], R29 ;  /* 0x0000121d04003986 */ /* 0x000fe2000c101524 */
[----:B------:R-:W-:Y:S01]  /*7520*/  ISETP.GT.AND P3, PT, R0, 0x8, P0 ;  /* 0x000000080000780c */ /* 0x000fe20000764270 */
[----:B------:R-:W-:Y:S01]  /*7530*/  FMUL R41, R41, R154 ;  /* 0x0000009a29297220 */ /* 0x000fe20000400000 */
[----:B------:R-:W-:Y:S01]  /*7540*/  ISETP.GT.AND P0, PT, R3, 0x11, PT ;  /* 0x000000110300780c */ /* 0x000fe20003f04270 */
[----:B------:R-:W-:Y:S01]  /*7550*/  @P2 STG.E.U16 desc[UR36][R6.64+0x10], R30 ;  /* 0x0000101e06002986 */ /* 0x000fe2000c101524 */
[----:B------:R-:W-:Y:S01]  /*7560*/  F2FP.F16.F32.PACK_AB R32, RZ, R32 ;  /* 0x00000020ff20723e */ /* 0x000fe200000000ff */
[-C--:B------:R-:W-:Y:S01]  /*7570*/  FMUL R42, R42, R154.reuse ;  /* 0x0000009a2a2a7220 */ /* 0x080fe20000400000 */
[C---:B------:R-:W-:Y:S01]  /*7580*/  ISETP.GT.AND P5, PT, R0.reuse, RZ, P0 ;  /* 0x000000ff0000720c */ /* 0x040fe200007a4270 */
[-C--:B------:R-:W-:Y:S01]  /*7590*/  FMUL R43, R43, R154.reuse ;  /* 0x0000009a2b2b7220 */ /* 0x080fe20000400000 */
[----:B------:R-:W-:Y:S01]  /*75a0*/  ISETP.GT.AND P2, PT, R0, 0x8, P1 ;  /* 0x000000080000780c */ /* 0x000fe20000f44270 */
[-C--:B------:R-:W-:Y:S01]  /*75b0*/  FMUL R44, R44, R154.reuse ;  /* 0x0000009a2c2c7220 */ /* 0x080fe20000400000 */
[----:B------:R-:W-:Y:S01]  /*75c0*/  ISETP.GT.AND P1, PT, R3, 0x18, PT ;  /* 0x000000180300780c */ /* 0x000fe20003f24270 */
[-C--:B------:R-:W-:Y:S01]  /*75d0*/  FMUL R45, R45, R154.reuse ;  /* 0x0000009a2d2d7220 */ /* 0x080fe20000400000 */
[----:B------:R-:W-:Y:S01]  /*75e0*/  F2FP.F16.F32.PACK_AB R33, RZ, R33 ;  /* 0x00000021ff21723e */ /* 0x000fe200000000ff */
[----:B------:R-:W-:Y:S01]  /*75f0*/  @P3 STG.E.U16 desc[UR36][R6.64+0x12], R31 ;  /* 0x0000121f06003986 */ /* 0x000fe2000c101524 */
[----:B------:R-:W-:Y:S01]  /*7600*/  ISETP.GT.AND P3, PT, R0, 0x8, P0 ;  /* 0x000000080000780c */ /* 0x000fe20000764270 */
[-C--:B------:R-:W-:Y:S01]  /*7610*/  FMUL R46, R46, R154.reuse ;  /* 0x0000009a2e2e7220 */ /* 0x080fe20000400000 */
[----:B------:R-:W-:Y:S01]  /*7620*/  ISETP.GT.AND P0, PT, R3, 0x19, PT ;  /* 0x000000190300780c */ /* 0x000fe20003f04270 */
[----:B------:R-:W-:Y:S01]  /*7630*/  @P4 STG.E.U16 desc[UR36][R4.64+0x20], R32 ;  /* 0x0000202004004986 */ /* 0x000fe2000c101524 */
[C---:B------:R-:W-:Y:S01]  /*7640*/  ISETP.GT.AND P4, PT, R0.reuse, RZ, P1 ;  /* 0x000000ff0000720c */ /* 0x040fe20000f84270 */
[----:B------:R-:W-:Y:S01]  /*7650*/  FMUL R47, R47, R154 ;  /* 0x0000009a2f2f7220 */ /* 0x000fe20000400000 */
[----:B------:R-:W-:Y:S01]  /*7660*/  F2FP.F16.F32.PACK_AB R34, RZ, R34 ;  /* 0x00000022ff22723e */ /* 0x000fe200000000ff */
[----:B------:R-:W-:Y:S01]  /*7670*/  @P5 STG.E.U16 desc[UR36][R4.64+0x22], R33 ;  /* 0x0000222104005986 */ /* 0x000fe2000c101524 */
[----:B------:R-:W-:Y:S01]  /*7680*/  ISETP.GT.AND P5, PT, R0, RZ, P0 ;  /* 0x000000ff0000720c */ /* 0x000fe200007a4270 */
[----:B------:R-:W-:Y:S01]  /*7690*/  FMUL R48, R48, R154 ;  /* 0x0000009a30307220 */ /* 0x000fe20000400000 */
[----:B------:R-:W-:Y:S01]  /*76a0*/  F2FP.F16.F32.PACK_AB R35, RZ, R35 ;  /* 0x00000023ff23723e */ /* 0x000fe200000000ff */
[----:B------:R-:W-:Y:S01]  /*76b0*/  @P2 STG.E.U16 desc[UR36][R6.64+0x20], R34 ;  /* 0x0000202206002986 */ /* 0x000fe2000c101524 */
[----:B------:R-:W-:Y:S01]  /*76c0*/  F2FP.F16.F32.PACK_AB R36, RZ, R36 ;  /* 0x00000024ff24723e */ /* 0x000fe200000000ff */
[-C--:B------:R-:W-:Y:S01]  /*76d0*/  FMUL R49, R49, R154.reuse ;  /* 0x0000009a31317220 */ /* 0x080fe20000400000 */
[----:B------:R-:W-:Y:S01]  /*76e0*/  ISETP.GT.AND P2, PT, R0, 0x8, P1 ;  /* 0x000000080000780c */ /* 0x000fe20000f44270 */
[----:B------:R-:W-:Y:S01]  /*76f0*/  @P3 STG.E.U16 desc[UR36][R6.64+0x22], R35 ;  /* 0x0000222306003986 */ /* 0x000fe2000c101524 */
[----:B------:R-:W-:Y:S01]  /*7700*/  ISETP.GT.AND P1, PT, R3, 0x20, PT ;  /* 0x000000200300780c */ /* 0x000fe20003f24270 */
[-C--:B------:R-:W-:Y:S01]  /*7710*/  FMUL R50, R50, R154.reuse ;  /* 0x0000009a32327220 */ /* 0x080fe20000400000 */
[----:B------:R-:W-:Y:S01]  /*7720*/  F2FP.F16.F32.PACK_AB R37, RZ, R37 ;  /* 0x00000025ff25723e */ /* 0x000fe200000000ff */
[----:B------:R-:W-:Y:S01]  /*7730*/  @P4 STG.E.U16 desc[UR36][R4.64+0x30], R36 ;  /* 0x0000302404004986 */ /* 0x000fe2000c101524 */
[C---:B------:R-:W-:Y:S01]  /*7740*/  ISETP.GT.AND P3, PT, R0.reuse, 0x8, P0 ;  /* 0x000000080000780c */ /* 0x040fe20000764270 */
[-C--:B------:R-:W-:Y:S01]  /*7750*/  FMUL R51, R51, R154.reuse ;  /* 0x0000009a33337220 */ /* 0x080fe20000400000 */
[----:B------:R-:W-:Y:S01]  /*7760*/  ISETP.GT.AND P0, PT, R3, 0x21, PT ;  /* 0x000000210300780c */ /* 0x000fe20003f04270 */
[----:B------:R-:W-:Y:S01]  /*7770*/  @P5 STG.E.U16 desc[UR36][R4.64+0x32], R37 ;  /* 0x0000322504005986 */ /* 0x000fe2000c101524 */
[----:B------:R-:W-:Y:S01]  /*7780*/  ISETP.GT.AND P4, PT, R0, RZ, P1 ;  /* 0x000000ff0000720c */ /* 0x000fe20000f84270 */
[----:B------:R-:W-:Y:S01]  /*7790*/  FMUL R52, R52, R154 ;  /* 0x0000009a34347220 */ /* 0x000fe20000400000 */
[----:B------:R-:W-:Y:S01]  /*77a0*/  F2FP.F16.F32.PACK_AB R38, RZ, R38 ;  /* 0x00000026ff26723e */ /* 0x000fe200000000ff */
[-C--:B------:R-:W-:Y:S01]  /*77b0*/  FMUL R53, R53, R154.reuse ;  /* 0x0000009a35357220 */ /* 0x080fe20000400000 */
        /* <DEDUP_REMOVED lines=325> */
[----:B------:R-:W-:Y:S01]  /*8c10*/  FMUL R151, R151, R154 ;  /* 0x0000009a97977220 */ /* 0x000fe20000400000 */
[----:B------:R-:W-:Y:S01]  /*8c20*/  ISETP.GT.AND P2, PT, R0, 0x8, P1 ;  /* 0x000000080000780c */ /* 0x000fe20000f44270 */
[----:B------:R-:W-:Y:S01]  /*8c30*/  @P3 STG.E.U16 desc[UR36][R6.64+0x132], R103 ;  /* 0x0001326706003986 */ /* 0x000fe2000c101524 */
[----:B------:R-:W-:-:S02]  /*8c40*/  ISETP.GT.AND P1, PT, R3, 0xa8, PT ;  /* 0x000000a80300780c */ /* 0x000fc40003f24270 */
[----:B------:R-:W-:Y:S01]  /*8c50*/  F2FP.F16.F32.PACK_AB R105, RZ, R105 ;  /* 0x00000069ff69723e */ /* 0x000fe200000000ff */
[----:B------:R-:W-:Y:S01]  /*8c60*/  @P4 STG.E.U16 desc[UR36][R4.64+0x140], R104 ;  /* 0x0001406804004986 */ /* 0x000fe2000c101524 */
[C---:B------:R-:W-:Y:S02]  /*8c70*/  ISETP.GT.AND P3, PT, R0.reuse, 0x8, P0 ;  /* 0x000000080000780c */ /* 0x040fe40000764270 */
[----:B------:R-:W-:Y:S01]  /*8c80*/  ISETP.GT.AND P0, PT, R3, 0xa9, PT ;  /* 0x000000a90300780c */ /* 0x000fe20003f04270 */
[----:B------:R-:W-:Y:S01]  /*8c90*/  @P5 STG.E.U16 desc[UR36][R4.64+0x142], R105 ;  /* 0x0001426904005986 */ /* 0x000fe2000c101524 */
[C---:B------:R-:W-:Y:S02]  /*8ca0*/  ISETP.GT.AND P4, PT, R0.reuse, RZ, P1 ;  /* 0x000000ff0000720c */ /* 0x040fe40000f84270 */
[----:B------:R-:W-:Y:S02]  /*8cb0*/  F2FP.F16.F32.PACK_AB R106, RZ, R106 ;  /* 0x0000006aff6a723e */ /* 0x000fe400000000ff */
[----:B------:R-:W-:-:S02]  /*8cc0*/  ISETP.GT.AND P5, PT, R0, RZ, P0 ;  /* 0x000000ff0000720c */ /* 0x000fc400007a4270 */
[----:B------:R-:W-:Y:S01]  /*8cd0*/  F2FP.F16.F32.PACK_AB R107, RZ, R107 ;  /* 0x0000006bff6b723e */ /* 0x000fe200000000ff */
[----:B------:R-:W-:Y:S01]  /*8ce0*/  @P2 STG.E.U16 desc[UR36][R6.64+0x140], R106 ;  /* 0x0001406a06002986 */ /* 0x000fe2000c101524 */
[----:B------:R-:W-:Y:S02]  /*8cf0*/  F2FP.F16.F32.PACK_AB R108, RZ, R108 ;  /* 0x0000006cff6c723e */ /* 0x000fe400000000ff */
[C---:B------:R-:W-:Y:S01]  /*8d00*/  ISETP.GT.AND P2, PT, R0.reuse, 0x8, P1 ;  /* 0x000000080000780c */ /* 0x040fe20000f44270 */
[----:B------:R-:W-:Y:S01]  /*8d10*/  @P3 STG.E.U16 desc[UR36][R6.64+0x142], R107 ;  /* 0x0001426b06003986 */ /* 0x000fe2000c101524 */
[----:B------:R-:W-:Y:S02]  /*8d20*/  ISETP.GT.AND P1, PT, R3, 0xb0, PT ;  /* 0x000000b00300780c */ /* 0x000fe40003f24270 */
[----:B------:R-:W-:Y:S01]  /*8d30*/  F2FP.F16.F32.PACK_AB R109, RZ, R109 ;  /* 0x0000006dff6d723e */ /* 0x000fe200000000ff */
[----:B------:R-:W-:Y:S01]  /*8d40*/  @P4 STG.E.U16 desc[UR36][R4.64+0x150], R108 ;  /* 0x0001506c04004986 */ /* 0x000fe2000c101524 */
[----:B------:R-:W-:-:S02]  /*8d50*/  ISETP.GT.AND P3, PT, R0, 0x8, P0 ;  /* 0x000000080000780c */ /* 0x000fc40000764270 */
[----:B------:R-:W-:Y:S01]  /*8d60*/  ISETP.GT.AND P0, PT, R3, 0xb1, PT ;  /* 0x000000b10300780c */ /* 0x000fe20003f04270 */
[----:B------:R-:W-:Y:S01]  /*8d70*/  @P5 STG.E.U16 desc[UR36][R4.64+0x152], R109 ;  /* 0x0001526d04005986 */ /* 0x000fe2000c101524 */
[C---:B------:R-:W-:Y:S02]  /*8d80*/  ISETP.GT.AND P4, PT, R0.reuse, RZ, P1 ;  /* 0x000000ff0000720c */ /* 0x040fe40000f84270 */
[----:B------:R-:W-:Y:S02]  /*8d90*/  F2FP.F16.F32.PACK_AB R110, RZ, R110 ;  /* 0x0000006eff6e723e */ /* 0x000fe400000000ff */
[----:B------:R-:W-:Y:S02]  /*8da0*/  ISETP.GT.AND P5, PT, R0, RZ, P0 ;  /* 0x000000ff0000720c */ /* 0x000fe400007a4270 */
[----:B------:R-:W-:Y:S01]  /*8db0*/  F2FP.F16.F32.PACK_AB R111, RZ, R111 ;  /* 0x0000006fff6f723e */ /* 0x000fe200000000ff */
[----:B------:R-:W-:Y:S01]  /*8dc0*/  @P2 STG.E.U16 desc[UR36][R6.64+0x150], R110 ;  /* 0x0001506e06002986 */ /* 0x000fe2000c101524 */
[----:B------:R-:W-:-:S02]  /*8dd0*/  F2FP.F16.F32.PACK_AB R112, RZ, R112 ;  /* 0x00000070ff70723e */ /* 0x000fc400000000ff */
[C---:B------:R-:W-:Y:S01]  /*8de0*/  ISETP.GT.AND P2, PT, R0.reuse, 0x8, P1 ;  /* 0x000000080000780c */ /* 0x040fe20000f44270 */
[----:B------:R-:W-:Y:S01]  /*8df0*/  @P3 STG.E.U16 desc[UR36][R6.64+0x152], R111 ;  /* 0x0001526f06003986 */ /* 0x000fe2000c101524 */
[C---:B------:R-:W-:Y:S02]  /*8e00*/  ISETP.GT.AND P1, PT, R3.reuse, 0xb8, PT ;  /* 0x000000b80300780c */ /* 0x040fe40003f24270 */
[----:B------:R-:W-:Y:S01]  /*8e10*/  F2FP.F16.F32.PACK_AB R113, RZ, R113 ;  /* 0x00000071ff71723e */ /* 0x000fe200000000ff */
[----:B------:R-:W-:Y:S01]  /*8e20*/  @P4 STG.E.U16 desc[UR36][R4.64+0x160], R112 ;  /* 0x0001607004004986 */ /* 0x000fe2000c101524 */
[C---:B------:R-:W-:Y:S02]  /*8e30*/  ISETP.GT.AND P3, PT, R0.reuse, 0x8, P0 ;  /* 0x000000080000780c */ /* 0x040fe40000764270 */
[----:B------:R-:W-:Y:S01]  /*8e40*/  ISETP.GT.AND P0, PT, R3, 0xb9, PT ;  /* 0x000000b90300780c */ /* 0x000fe20003f04270 */
[----:B------:R-:W-:Y:S01]  /*8e50*/  @P5 STG.E.U16 desc[UR36][R4.64+0x162], R113 ;  /* 0x0001627104005986 */ /* 0x000fe2000c101524 */
[----:B------:R-:W-:-:S02]  /*8e60*/  ISETP.GT.AND P4, PT, R0, RZ, P1 ;  /* 0x000000ff0000720c */ /* 0x000fc40000f84270 */
[----:B------:R-:W-:Y:S02]  /*8e70*/  F2FP.F16.F32.PACK_AB R114, RZ, R114 ;  /* 0x00000072ff72723e */ /* 0x000fe400000000ff */
[C---:B------:R-:W-:Y:S02]  /*8e80*/  ISETP.GT.AND P5, PT, R0.reuse, RZ, P0 ;  /* 0x000000ff0000720c */ /* 0x040fe400007a4270 */
[----:B------:R-:W-:Y:S01]  /*8e90*/  F2FP.F16.F32.PACK_AB R115, RZ, R115 ;  /* 0x00000073ff73723e */ /* 0x000fe200000000ff */
[----:B------:R-:W-:Y:S01]  /*8ea0*/  @P2 STG.E.U16 desc[UR36][R6.64+0x160], R114 ;  /* 0x0001607206002986 */ /* 0x000fe2000c101524 */
[----:B------:R-:W-:Y:S02]  /*8eb0*/  F2FP.F16.F32.PACK_AB R116, RZ, R116 ;  /* 0x00000074ff74723e */ /* 0x000fe400000000ff */
        /* <DEDUP_REMOVED lines=65> */
[----:B------:R-:W-:Y:S02]  /*92d0*/  ISETP.GT.AND P5, PT, R0, RZ, P0 ;  /* 0x000000ff0000720c */ /* 0x000fe400007a4270 */
[----:B------:R-:W-:Y:S02]  /*92e0*/  F2FP.F16.F32.PACK_AB R134, RZ, R134 ;  /* 0x00000086ff86723e */ /* 0x000fe400000000ff */
[----:B------:R-:W-:Y:S02]  /*92f0*/  F2FP.F16.F32.PACK_AB R135, RZ, R135 ;  /* 0x00000087ff87723e */ /* 0x000fe400000000ff */
[----:B------:R-:W-:Y:S01]  /*9300*/  F2FP.F16.F32.PACK_AB R136, RZ, R136 ;  /* 0x00000088ff88723e */ /* 0x000fe200000000ff */
[----:B------:R-:W-:Y:S01]  /*9310*/  @P2 STG.E.U16 desc[UR36][R6.64+0x1b0], R134 ;  /* 0x0001b08606002986 */ /* 0x000fe2000c101524 */
[----:B------:R-:W-:-:S02]  /*9320*/  F2FP.F16.F32.PACK_AB R137, RZ, R137 ;  /* 0x00000089ff89723e */ /* 0x000fc400000000ff */
[C---:B------:R-:W-:Y:S01]  /*9330*/  ISETP.GT.AND P1, PT, R0.reuse, 0x8, P1 ;  /* 0x000000080000780c */ /* 0x040fe20000f24270 */
[----:B------:R-:W-:Y:S01]  /*9340*/  @P3 STG.E.U16 desc[UR36][R6.64+0x1b2], R135 ;  /* 0x0001b28706003986 */ /* 0x000fe2000c101524 */
[C---:B------:R-:W-:Y:S02]  /*9350*/  ISETP.GT.AND P2, PT, R0.reuse, 0x8, P0 ;  /* 0x000000080000780c */ /* 0x040fe40000744270 */
[C---:B------:R-:W-:Y:S01]  /*9360*/  ISETP.GT.AND P0, PT, R3.reuse, 0xe9, PT ;  /* 0x000000e90300780c */ /* 0x040fe20003f04270 */
[----:B------:R-:W-:Y:S01]  /*9370*/  @P4 STG.E.U16 desc[UR36][R4.64+0x1c0], R136 ;  /* 0x0001c08804004986 */ /* 0x000fe2000c101524 */
[----:B------:R-:W-:Y:S02]  /*9380*/  ISETP.GT.AND P4, PT, R3, 0xe8, PT ;  /* 0x000000e80300780c */ /* 0x000fe40003f84270 */
[----:B------:R-:W-:Y:S01]  /*9390*/  F2FP.F16.F32.PACK_AB R138, RZ, R138 ;  /* 0x0000008aff8a723e */ /* 0x000fe200000000ff */
[----:B------:R-:W-:Y:S01]  /*93a0*/  @P5 STG.E.U16 desc[UR36][R4.64+0x1c2], R137 ;  /* 0x0001c28904005986 */ /* 0x000fe2000c101524 */
[----:B------:R-:W-:-:S02]  /*93b0*/  ISETP.GT.AND P5, PT, R0, RZ, P4 ;  /* 0x000000ff0000720c */ /* 0x000fc400027a4270 */
[----:B------:R-:W-:Y:S01]  /*93c0*/  F2FP.F16.F32.PACK_AB R139, RZ, R139 ;  /* 0x0000008bff8b723e */ /* 0x000fe200000000ff */
[----:B------:R-:W-:Y:S01]  /*93d0*/  @P1 STG.E.U16 desc[UR36][R6.64+0x1c0], R138 ;  /* 0x0001c08a06001986 */ /* 0x000fe2000c101524 */
[----:B------:R-:W-:Y:S02]  /*93e0*/  F2FP.F16.F32.PACK_AB R140, RZ, R140 ;  /* 0x0000008cff8c723e */ /* 0x000fe400000000ff */
[C---:B------:R-:W-:Y:S01]  /*93f0*/  ISETP.GT.AND P3, PT, R0.reuse, RZ, P0 ;  /* 0x000000ff0000720c */ /* 0x040fe20000764270 */
[----:B------:R-:W-:Y:S01]  /*9400*/  @P2 STG.E.U16 desc[UR36][R6.64+0x1c2], R139 ;  /* 0x0001c28b06002986 */ /* 0x000fe2000c101524 */
[C---:B------:R-:W-:Y:S02]  /*9410*/  ISETP.GT.AND P4, PT, R0.reuse, 0x8, P4 ;  /* 0x000000080000780c */ /* 0x040fe40002784270 */
[----:B------:R-:W-:Y:S02]  /*9420*/  F2FP.F16.F32.PACK_AB R141, RZ, R141 ;  /* 0x0000008dff8d723e */ /* 0x000fe400000000ff */
[----:B------:R-:W-:Y:S01]  /*9430*/  F2FP.F16.F32.PACK_AB R142, RZ, R142 ;  /* 0x0000008eff8e723e */ /* 0x000fe200000000ff */
[----:B------:R-:W-:Y:S01]  /*9440*/  @P5 STG.E.U16 desc[UR36][R4.64+0x1d0], R140 ;  /* 0x0001d08c04005986 */ /* 0x000fe2000c101524 */
[----:B------:R-:W-:-:S02]  /*9450*/  ISETP.GT.AND P5, PT, R0, 0x8, P0 ;  /* 0x000000080000780c */ /* 0x000fc400007a4270 */
[----:B------:R-:W-:Y:S02]  /*9460*/  F2FP.F16.F32.PACK_AB R143, RZ, R143 ;  /* 0x0000008fff8f723e */ /* 0x000fe400000000ff */
[C---:B------:R-:W-:Y:S01]  /*9470*/  ISETP.GT.AND P0, PT, R3.reuse, 0xf1, PT ;  /* 0x000000f10300780c */ /* 0x040fe20003f04270 */
[----:B------:R-:W-:Y:S01]  /*9480*/  @P3 STG.E.U16 desc[UR36][R4.64+0x1d2], R141 ;  /* 0x0001d28d04003986 */ /* 0x000fe2000c101524 */
[----:B------:R-:W-:Y:S02]  /*9490*/  ISETP.GT.AND P3, PT, R3, 0xf0, PT ;  /* 0x000000f00300780c */ /* 0x000fe40003f64270 */
[----:B------:R-:W-:Y:S01]  /*94a0*/  F2FP.F16.F32.PACK_AB R144, RZ, R144 ;  /* 0x00000090ff90723e */ /* 0x000fe200000000ff */
[----:B------:R-:W-:Y:S01]  /*94b0*/  @P4 STG.E.U16 desc[UR36][R6.64+0x1d0], R142 ;  /* 0x0001d08e06004986 */ /* 0x000fe2000c101524 */
[C---:B------:R-:W-:Y:S02]  /*94c0*/  ISETP.GT.AND P4, PT, R0.reuse, RZ, P3 ;  /* 0x000000ff0000720c */ /* 0x040fe40001f84270 */
[----:B------:R-:W-:Y:S01]  /*94d0*/  F2FP.F16.F32.PACK_AB R145, RZ, R145 ;  /* 0x00000091ff91723e */ /* 0x000fe200000000ff */
[----:B------:R-:W-:Y:S01]  /*94e0*/  @P5 STG.E.U16 desc[UR36][R6.64+0x1d2], R143 ;  /* 0x0001d28f06005986 */ /* 0x000fe2000c101524 */
[----:B------:R-:W-:-:S02]  /*94f0*/  ISETP.GT.AND P5, PT, R0, RZ, P0 ;  /* 0x000000ff0000720c */ /* 0x000fc400007a4270 */
[C---:B------:R-:W-:Y:S02]  /*9500*/  ISETP.GT.AND P2, PT, R3.reuse, 0xf8, PT ;  /* 0x000000f80300780c */ /* 0x040fe40003f44270 */
[----:B------:R-:W-:Y:S02]  /*9510*/  ISETP.GT.AND P1, PT, R3, 0xf9, PT ;  /* 0x000000f90300780c */ /* 0x000fe40003f24270 */
[C---:B------:R-:W-:Y:S02]  /*9520*/  ISETP.GT.AND P3, PT, R0.reuse, 0x8, P3 ;  /* 0x000000080000780c */ /* 0x040fe40001f64270 */
[C---:B------:R-:W-:Y:S01]  /*9530*/  ISETP.GT.AND P0, PT, R0.reuse, 0x8, P0 ;  /* 0x000000080000780c */ /* 0x040fe20000704270 */
[----:B------:R-:W-:Y:S01]  /*9540*/  @P4 STG.E.U16 desc[UR36][R4.64+0x1e0], R144 ;  /* 0x0001e09004004986 */ /* 0x000fe2000c101524 */
[C---:B------:R-:W-:Y:S02]  /*9550*/  ISETP.GT.AND P4, PT, R0.reuse, RZ, P1 ;  /* 0x000000ff0000720c */ /* 0x040fe40000f84270 */
[----:B------:R-:W-:Y:S01]  /*9560*/  F2FP.F16.F32.PACK_AB R146, RZ, R146 ;  /* 0x00000092ff92723e */ /* 0x000fe200000000ff */
[----:B------:R-:W-:Y:S01]  /*9570*/  @P5 STG.E.U16 desc[UR36][R4.64+0x1e2], R145 ;  /* 0x0001e29104005986 */ /* 0x000fe2000c101524 */
[----:B------:R-:W-:-:S02]  /*9580*/  ISETP.GT.AND P5, PT, R0, RZ, P2 ;  /* 0x000000ff0000720c */ /* 0x000fc400017a4270 */
[C---:B------:R-:W-:Y:S02]  /*9590*/  ISETP.GT.AND P2, PT, R0.reuse, 0x8, P2 ;  /* 0x000000080000780c */ /* 0x040fe40001744270 */
[----:B------:R-:W-:Y:S01]  /*95a0*/  F2FP.F16.F32.PACK_AB R147, RZ, R147 ;  /* 0x00000093ff93723e */ /* 0x000fe200000000ff */
[----:B------:R-:W-:Y:S01]  /*95b0*/  @P3 STG.E.U16 desc[UR36][R6.64+0x1e0], R146 ;  /* 0x0001e09206003986 */ /* 0x000fe2000c101524 */
[----:B------:R-:W-:Y:S02]  /*95c0*/  ISETP.GT.AND P1, PT, R0, 0x8, P1 ;  /* 0x000000080000780c */ /* 0x000fe40000f24270 */
[----:B------:R-:W-:Y:S01]  /*95d0*/  F2FP.F16.F32.PACK_AB R148, RZ, R148 ;  /* 0x00000094ff94723e */ /* 0x000fe200000000ff */
[----:B------:R-:W-:Y:S01]  /*95e0*/  @P0 STG.E.U16 desc[UR36][R6.64+0x1e2], R147 ;  /* 0x0001e29306000986 */ /* 0x000fe2000c101524 */
[----:B------:R-:W-:Y:S02]  /*95f0*/  F2FP.F16.F32.PACK_AB R149, RZ, R149 ;  /* 0x00000095ff95723e */ /* 0x000fe400000000ff */
[----:B------:R-:W-:Y:S01]  /*9600*/  F2FP.F16.F32.PACK_AB R150, RZ, R150 ;  /* 0x00000096ff96723e */ /* 0x000fe200000000ff */
[----:B------:R-:W-:Y:S01]  /*9610*/  @P5 STG.E.U16 desc[UR36][R4.64+0x1f0], R148 ;  /* 0x0001f09404005986 */ /* 0x000fe2000c101524 */
[----:B------:R-:W-:-:S03]  /*9620*/  F2FP.F16.F32.PACK_AB R151, RZ, R151 ;  /* 0x00000097ff97723e */ /* 0x000fc600000000ff */
[----:B------:R0:W-:Y:S02]  /*9630*/  @P4 STG.E.U16 desc[UR36][R4.64+0x1f2], R149 ;  /* 0x0001f29504004986 */ /* 0x0001e4000c101524 */
[----:B0-----:R-:W-:Y:S02]  /*9640*/  @P2 IMAD.MOV.U32 R4, RZ, RZ, R6 ;  /* 0x000000ffff042224 */ /* 0x001fe400078e0006 */
[----:B------:R-:W-:-:S05]  /*9650*/  @P2 IMAD.MOV.U32 R5, RZ, RZ, R7 ;  /* 0x000000ffff052224 */ /* 0x000fca00078e0007 */
[----:B------:R0:W-:Y:S04]  /*9660*/  @P2 STG.E.U16 desc[UR36][R4.64+0x1f0], R150 ;  /* 0x0001f09604002986 */ /* 0x0001e8000c101524 */
[----:B------:R0:W-:Y:S02]  /*9670*/  @P1 STG.E.U16 desc[UR36][R6.64+0x1f2], R151 ;  /* 0x0001f29706001986 */ /* 0x0001e4000c101524 */
.L_x_282:
[----:B------:R-:W-:Y:S05]  /*9680*/  BSYNC B0 ;  /* 0x0000000000007941 */ /* 0x000fea0003800000 */
.L_x_28:
[----:B------:R-:W-:Y:S01]  /*9690*/  ULDC UR4, c[0x0][0xc] ;  /* 0x0000030000047ab9 */ /* 0x000fe20000000800 */
[----:B------:R-:W-:Y:S01]  /*96a0*/  ULDC UR5, c[0x0][0x10] ;  /* 0x0000040000057ab9 */ /* 0x000fe20000000800 */
[----:B0-----:R-:W0:Y:S01]  /*96b0*/  LDC R3, c[0x0][0x14] ;  /* 0x00000500ff037b82 */ /* 0x001e220000000800 */
[----:B------:R-:W-:Y:S01]  /*96c0*/  UIMAD.WIDE.U32 UR4, UR4, UR5, URZ ;  /* 0x00000005040472a5 */ /* 0x000fe2000f8e003f */
[----:B------:R-:W-:Y:S01]  /*96d0*/  PRMT R0, RZ, 0x7610, R0 ;  /* 0x00007610ff007816 */ /* 0x000fe20000000000 */
[----:B----45:R-:W-:Y:S02]  /*96e0*/  IMAD.MOV.U32 R152, RZ, RZ, -0x1 ;  /* 0xffffffffff987424 */ /* 0x030fe400078e00ff */
[----:B------:R-:W-:Y:S02]  /*96f0*/  IMAD.MOV.U32 R23, RZ, RZ, -0x1 ;  /* 0xffffffffff177424 */ /* 0x000fe400078e00ff */
[----:B0-----:R-:W-:-:S04]  /*9700*/  IMAD.WIDE.U32 R16, R3, UR4, R16 ;  /* 0x0000000403107c25 */ /* 0x001fc8000f8e0010 */
[----:B------:R-:W-:Y:S01]  /*9710*/  IMAD R3, R3, UR5, RZ ;  /* 0x0000000503037c24 */ /* 0x000fe2000f8e02ff */
[----:B------:R-:W-:Y:S02]  /*9720*/  ULDC.64 UR4, c[0x0][0x650] ;  /* 0x0001940000047ab9 */ /* 0x000fe40000000a00 */
[----:B------:R-:W-:Y:S01]  /*9730*/  ISETP.GE.U32.AND P0, PT, R16, UR4, PT ;  /* 0x0000000410007c0c */ /* 0x000fe2000bf06070 */
[----:B------:R-:W-:-:S05]  /*9740*/  IMAD.IADD R17, R17, 0x1, R3 ;  /* 0x0000000111117824 */ /* 0x000fca00078e0203 */
[----:B------:R-:W-:-:S13]  /*9750*/  ISETP.GE.U32.AND.EX P0, PT, R17, UR5, PT, P0 ;  /* 0x0000000511007c0c */ /* 0x000fda000bf06100 */
[----:B------:R-:W-:Y:S05]  /*9760*/  @P0 BRA `(.L_x_283) ;  /* 0x0000000400640947 */ /* 0x000fea0003800000 */
[----:B------:R-:W0:Y:S01]  /*9770*/  S2R R12, SR_CTAID.X ;  /* 0x00000000000c7919 */ /* 0x000e220000002500 */
[----:B------:R-:W4:Y:S01]  /*9780*/  LDC.64 R10, c[0x0][0x628] ;  /* 0x00018a00ff0a7b82 */ /* 0x000f220000000a00 */
[----:B------:R-:W-:Y:S01]  /*9790*/  ULDC UR4, c[0x0][0x150] ;  /* 0x0000540000047ab9 */ /* 0x000fe20000000800 */
[----:B-123--:R-:W-:Y:S01]  /*97a0*/  IMAD.MOV.U32 R8, RZ, RZ, R16 ;  /* 0x000000ffff087224 */ /* 0x00efe200078e0010 */
[----:B------:R-:W1:Y:S01]  /*97b0*/  S2R R24, SR_CTAID.Y ;  /* 0x0000000000187919 */ /* 0x000e620000002600 */
[----:B------:R-:W-:-:S04]  /*97c0*/  IMAD.MOV.U32 R9, RZ, RZ, R17 ;  /* 0x000000ffff097224 */ /* 0x000fc800078e0011 */
[----:B------:R-:W2:Y:S08]  /*97d0*/  LDC R21, c[0x0][0x144] ;  /* 0x00005100ff157b82 */ /* 0x000eb00000000800 */
[----:B------:R-:W3:Y:S08]  /*97e0*/  LDC R0, c[0x0][0x630] ;  /* 0x00018c00ff007b82 */ /* 0x000ef00000000800 */
[----:B------:R-:W1:Y:S01]  /*97f0*/  LDC.64 R14, c[0x0][0x620] ;  /* 0x00018800ff0e7b82 */ /* 0x000e620000000a00 */
[----:B----4-:R-:W-:-:S04]  /*9800*/  ISETP.NE.U32.AND P0, PT, R10, RZ, PT ;  /* 0x000000ff0a00720c */ /* 0x010fc80003f05070 */
[----:B------:R-:W-:Y:S02]  /*9810*/  ISETP.NE.AND.EX P0, PT, R11, RZ, PT, P0 ;  /* 0x000000ff0b00720c */ /* 0x000fe40003f05300 */
[----:B0-----:R-:W-:-:S05]  /*9820*/  I2FP.F32.U32 R3, R12 ;  /* 0x0000000c00037245 */ /* 0x001fca0000201000 */
[----:B------:R-:W-:-:S04]  /*9830*/  FMUL R3, R3, UR4 ;  /* 0x0000000403037c20 */ /* 0x000fc80008400000 */
[----:B------:R0:W4:Y:S02]  /*9840*/  F2I.U32.TRUNC.NTZ R20, R3 ;  /* 0x0000000300147305 */ /* 0x000124000020f000 */
[----:B--23--:R-:W-:Y:S05]  /*9850*/  @!P0 BRA `(.L_x_284) ;  /* 0x0000000000288947 */ /* 0x00cfea0003800000 */
[----:B0-----:R-:W0:Y:S02]  /*9860*/  LDC R3, c[0x0][0x634] ;  /* 0x00018d00ff037b82 */ /* 0x001e240000000800 */
        /* <DEDUP_REMOVED lines=9> */
.L_x_284:
[----:B------:R-:W2:Y:S01]  /*9900*/  LDC.64 R30, c[0x0][0x640] ;  /* 0x00019000ff1e7b82 */ /* 0x000ea20000000a00 */
[-CC-:B------:R-:W-:Y:S01]  /*9910*/  SHF.R.U64 R23, R8, R0.reuse, R9.reuse ;  /* 0x0000000008177219 */ /* 0x180fe20000001209 */
[----:B----4-:R-:W-:Y:S01]  /*9920*/  IMAD.MOV R20, RZ, RZ, -R20 ;  /* 0x000000ffff147224 */ /* 0x010fe200078e0a14 */
[----:B------:R-:W-:Y:S01]  /*9930*/  SHF.R.U32.HI R0, RZ, R0, R9 ;  /* 0x00000000ff007219 */ /* 0x000fe20000011609 */
[----:B------:R-:W-:Y:S01]  /*9940*/  ULDC UR4, c[0x0][0x154] ;  /* 0x0000550000047ab9 */ /* 0x000fe20000000800 */
[----:B0-----:R-:W-:Y:S01]  /*9950*/  IADD3 R3, P0, RZ, -R23, RZ ;  /* 0x80000017ff037210 */ /* 0x001fe20007f1e0ff */
[----:B------:R-:W-:Y:S02]  /*9960*/  IMAD R26, R21, R20, R12 ;  /* 0x00000014151a7224 */ /* 0x000fe400078e020c */
[----:B------:R-:W0:Y:S01]  /*9970*/  LDC R6, c[0x0][0x618] ;  /* 0x00018600ff067b82 */ /* 0x000e220000000800 */
[----:B------:R-:W-:Y:S02]  /*9980*/  IMAD.MOV.U32 R7, RZ, RZ, 0x1 ;  /* 0x00000001ff077424 */ /* 0x000fe400078e00ff */
[----:B------:R-:W-:-:S04]  /*9990*/  IMAD.X R5, RZ, RZ, ~R0, P0 ;  /* 0x000000ffff057224 */ /* 0x000fc800000e0e00 */
[-C--:B-1----:R-:W-:Y:S01]  /*99a0*/  IMAD R0, R5, R14.reuse, RZ ;  /* 0x0000000e05007224 */ /* 0x082fe200078e02ff */
[----:B------:R-:W1:Y:S01]  /*99b0*/  LDC R8, c[0x0][0x608] ;  /* 0x00018200ff087b82 */ /* 0x000e620000000800 */
[----:B------:R-:W-:-:S04]  /*99c0*/  IMAD.WIDE.U32 R4, R3, R14, R16 ;  /* 0x0000000e03047225 */ /* 0x000fc800078e0010 */
[----:B------:R-:W-:Y:S01]  /*99d0*/  IMAD R3, R3, R15, R0 ;  /* 0x0000000f03037224 */ /* 0x000fe200078e0200 */
[----:B------:R-:W-:Y:S02]  /*99e0*/  I2FP.F32.U32 R0, R24 ;  /* 0x0000001800007245 */ /* 0x000fe40000201000 */
[----:B------:R-:W3:Y:S01]  /*99f0*/  LDC R28, c[0x0][0x658] ;  /* 0x00019600ff1c7b82 */ /* 0x000ee20000000800 */
[----:B------:R-:W-:Y:S01]  /*9a00*/  IMAD.IADD R3, R5, 0x1, R3 ;  /* 0x0000000105037824 */ /* 0x000fe200078e0203 */
[----:B--2---:R-:W-:Y:S01]  /*9a10*/  ISETP.NE.U32.AND P0, PT, R30, RZ, PT ;  /* 0x000000ff1e00720c */ /* 0x004fe20003f05070 */
[----:B------:R-:W-:Y:S01]  /*9a20*/  FMUL R0, R0, UR4 ;  /* 0x0000000400007c20 */ /* 0x000fe20008400000 */
[----:B------:R-:W-:Y:S02]  /*9a30*/  IMAD.MOV.U32 R5, RZ, RZ, -0x1 ;  /* 0xffffffffff057424 */ /* 0x000fe400078e00ff */
[----:B------:R-:W-:Y:S01]  /*9a40*/  ISETP.NE.AND.EX P0, PT, R31, RZ, PT, P0 ;  /* 0x000000ff1f00720c */ /* 0x000fe20003f05300 */
[----:B------:R2:W4:Y:S01]  /*9a50*/  F2I.U32.TRUNC.NTZ R13, R0 ;  /* 0x00000000000d7305 */ /* 0x000522000020f000 */
[----:B------:R-:W2:Y:S01]  /*9a60*/  LDC R15, c[0x0][0x148] ;  /* 0x00005200ff0f7b82 */ /* 0x000ea20000000800 */
[----:B0-----:R-:W-:-:S02]  /*9a70*/  SHF.R.U64 R12, R4, R6, R3 ;  /* 0x00000006040c7219 */ /* 0x001fc40000001203 */
[----:B------:R-:W-:-:S05]  /*9a80*/  SHF.R.U32.HI R3, RZ, R6, R3 ;  /* 0x00000006ff037219 */ /* 0x000fca0000011603 */
[----:B------:R-:W0:Y:S01]  /*9a90*/  LDC R20, c[0x0][0x600] ;  /* 0x00018000ff147b82 */ /* 0x000e220000000800 */
[-CC-:B-1----:R-:W-:Y:S02]  /*9aa0*/  SHF.R.U64 R10, R12, R8.reuse, R3.reuse ;  /* 0x000000080c0a7219 */ /* 0x182fe40000001203 */
[----:B------:R-:W-:-:S05]  /*9ab0*/  SHF.R.U32.HI R3, RZ, R8, R3 ;  /* 0x00000008ff037219 */ /* 0x000fca0000011603 */
[----:B------:R-:W1:Y:S01]  /*9ac0*/  LDC R21, c[0x0][0x648] ;  /* 0x00019200ff157b82 */ /* 0x000e620000000800 */
[-C--:B---3--:R-:W-:Y:S02]  /*9ad0*/  SHF.L.U32 R4, R5, R28.reuse, RZ ;  /* 0x0000001c05047219 */ /* 0x088fe400000006ff */
[-CC-:B------:R-:W-:Y:S02]  /*9ae0*/  SHF.R.U64 R14, R10, R28.reuse, R3.reuse ;  /* 0x0000001c0a0e7219 */ /* 0x180fe40000001203 */
[----:B------:R-:W-:Y:S02]  /*9af0*/  SHF.R.U32.HI R5, RZ, R28, R3 ;  /* 0x0000001cff057219 */ /* 0x000fe40000011603 */
[----:B------:R-:W-:Y:S01]  /*9b00*/  LOP3.LUT R153, RZ, R4, RZ, 0x33, !PT ;  /* 0x00000004ff997212 */ /* 0x000fe200078e33ff */
[----:B------:R-:W3:Y:S01]  /*9b10*/  LDC R25, c[0x0][0x638] ;  /* 0x00018e00ff197b82 */ /* 0x000ee20000000800 */
[----:B------:R-:W-:Y:S01]  /*9b20*/  SHF.L.U32 R28, R7, R28, RZ ;  /* 0x0000001c071c7219 */ /* 0x000fe200000006ff */
[----:B------:R-:W-:-:S06]  /*9b30*/  IMAD.MOV.U32 R4, RZ, RZ, R14 ;  /* 0x000000ffff047224 */ /* 0x000fcc00078e000e */
[----:B------:R-:W0:Y:S01]  /*9b40*/  LDC R27, c[0x0][0x610] ;  /* 0x00018400ff1b7b82 */ /* 0x000e220000000800 */
[----:B----4-:R-:W-:Y:S05]  /*9b50*/  @!P0 BRA `(.L_x_285) ;  /* 0x0000000000288947 */ /* 0x010fea0003800000 */
[----:B------:R-:W4:Y:S02]  /*9b60*/  LDC R3, c[0x0][0x64c] ;  /* 0x00019300ff037b82 */ /* 0x000f240000000800 */
[----:B----4-:R-:W-:-:S05]  /*9b70*/  IADD3 R3, P0, R14, R3, RZ ;  /* 0x000000030e037210 */ /* 0x010fca0007f1e0ff */
        /* <DEDUP_REMOVED lines=8> */
.L_x_285:
[----:B------:R-:W-:Y:S01]  /*9c00*/  ISETP.NE.AND P0, PT, R2, 0x1, PT ;  /* 0x000000010200780c */ /* 0x000fe20003f05270 */
[----:B------:R-:W-:Y:S01]  /*9c10*/  IMAD.MOV R13, RZ, RZ, -R13 ;  /* 0x000000ffff0d7224 */ /* 0x000fe200078e0a0d */
[----:B-12---:R-:W-:Y:S01]  /*9c20*/  SHF.R.U64 R0, R4, R21, R5 ;  /* 0x0000001504007219 */ /* 0x006fe20000001205 */
[----:B0-----:R-:W-:Y:S01]  /*9c30*/  VIADD R5, R20, 0xffffffff ;  /* 0xffffffff14057836 */ /* 0x001fe20000000000 */
[----:B------:R-:W-:-:S03]  /*9c40*/  LOP3.LUT R153, R10, R153, RZ, 0xc0, !PT ;  /* 0x000000990a997212 */ /* 0x000fc600078ec0ff */
[----:B------:R-:W-:Y:S01]  /*9c50*/  IMAD.MOV R3, RZ, RZ, -R0 ;  /* 0x000000ffff037224 */ /* 0x000fe200078e0a00 */
[----:B------:R-:W-:Y:S01]  /*9c60*/  LOP3.LUT R5, R12, R5, RZ, 0xc0, !PT ;  /* 0x000000050c057212 */ /* 0x000fe200078ec0ff */
[----:B------:R-:W-:Y:S02]  /*9c70*/  IMAD R153, R28, R0, R153 ;  /* 0x000000001c997224 */ /* 0x000fe400078e0299 */
[----:B---3--:R-:W-:Y:S02]  /*9c80*/  IMAD R0, R3, R25, R14 ;  /* 0x0000001903007224 */ /* 0x008fe400078e020e */
[----:B------:R-:W-:Y:S02]  /*9c90*/  @P0 IMAD R26, R15, R13, R24 ;  /* 0x0000000d0f1a0224 */ /* 0x000fe400078e0218 */
[----:B------:R-:W-:Y:S02]  /*9ca0*/  IMAD R4, R0, R20, R5 ;  /* 0x0000001400047224 */ /* 0x000fe400078e0205 */
[----:B------:R-:W-:-:S02]  /*9cb0*/  IMAD R153, R153, R27, R26 ;  /* 0x0000001b99997224 */ /* 0x000fc400078e021a */
[----:B------:R-:W-:-:S03]  /*9cc0*/  IMAD.MOV.U32 R3, RZ, RZ, 0x1 ;  /* 0x00000001ff037424 */ /* 0x000fc600078e00ff */
[----:B------:R-:W-:Y:S02]  /*9cd0*/  SEL R152, R4, R153, !P0 ;  /* 0x0000009904987207 */ /* 0x000fe40004000000 */
[----:B------:R-:W-:Y:S02]  /*9ce0*/  PRMT R0, R3, 0x7610, R0 ;  /* 0x0000761003007816 */ /* 0x000fe40000000000 */
[----:B------:R-:W-:-:S07]  /*9cf0*/  SEL R153, R153, R4, !P0 ;  /* 0x0000000499997207 */ /* 0x000fce0004000000 */
.L_x_283:
[----:B------:R-:W-:-:S13]  /*9d00*/  LOP3.LUT P0, RZ, R0, 0xff, RZ, 0xc0, !PT ;  /* 0x000000ff00ff7812 */ /* 0x000fda000780c0ff */
[----:B------:R-:W-:Y:S05]  /*9d10*/  @P0 BRA `(.L_x_286) ;  /* 0xffffff7000840947 */ /* 0x000fea000383ffff */
[----:B------:R-:W-:Y:S05]  /*9d20*/  EXIT ;  /* 0x000000000000794d */ /* 0x000fea0003800000 */
.L_x_3:
[----:B0-----:R-:W-:Y:S01]  /*9d30*/  ULDC.64 UR4, c[0x0][0x650] ;  /* 0x0001940000047ab9 */ /* 0x001fe20000000a00 */
        /* <DEDUP_REMOVED lines=25> */
.L_x_288:
[--C-:B------:R-:W-:Y:S01]  /*9ed0*/  SHF.R.U64 R12, R10, R14, R11.reuse ;  /* 0x0000000e0a0c7219 */ /* 0x100fe2000000120b */
[----:B------:R-:W0:Y:S01]  /*9ee0*/  LDC R22, c[0x0][0x618] ;  /* 0x00018600ff167b82 */ /* 0x000e220000000800 */
[----:B------:R-:W-:Y:S01]  /*9ef0*/  I2FP.F32.U32 R6, R4 ;  /* 0x0000000400067245 */ /* 0x000fe20000201000 */
[----:B------:R-:W-:Y:S01]  /*9f00*/  ULDC UR4, c[0x0][0x150] ;  /* 0x0000540000047ab9 */ /* 0x000fe20000000800 */
[----:B------:R-:W-:Y:S02]  /*9f10*/  SHF.R.U32.HI R5, RZ, R14, R11 ;  /* 0x0000000eff057219 */ /* 0x000fe4000001160b */
[----:B------:R-:W-:Y:S01]  /*9f20*/  IADD3 R9, P0, RZ, -R12, RZ ;  /* 0x8000000cff097210 */ /* 0x000fe20007f1e0ff */
[----:B------:R-:W-:Y:S01]  /*9f30*/  FMUL R11, R6, UR4 ;  /* 0x00000004060b7c20 */ /* 0x000fe20008400000 */
[----:B------:R-:W-:Y:S01]  /*9f40*/  ULDC UR4, c[0x0][0x154] ;  /* 0x0000550000047ab9 */ /* 0x000fe20000000800 */
[----:B------:R-:W1:Y:S02]  /*9f50*/  LDC.64 R24, c[0x0][0x640] ;  /* 0x00019000ff187b82 */ /* 0x000e640000000a00 */
[----:B------:R-:W-:-:S02]  /*9f60*/  IMAD.X R5, RZ, RZ, ~R5, P0 ;  /* 0x000000ffff057224 */ /* 0x000fc400000e0e05 */
[----:B------:R-:W2:Y:S01]  /*9f70*/  F2I.U32.TRUNC.NTZ R11, R11 ;  /* 0x0000000b000b7305 */ /* 0x000ea2000020f000 */
[----:B------:R-:W-:-:S03]  /*9f80*/  IMAD.WIDE.U32 R6, R9, R20, R16 ;  /* 0x0000001409067225 */ /* 0x000fc600078e0010 */
[----:B------:R-:W3:Y:S01]  /*9f90*/  LDC R13, c[0x0][0x144] ;  /* 0x00005100ff0d7b82 */ /* 0x000ee20000000800 */
[----:B------:R-:W-:-:S04]  /*9fa0*/  IMAD R8, R5, R20, RZ ;  /* 0x0000001405087224 */ /* 0x000fc800078e02ff */
[----:B------:R-:W-:Y:S02]  /*9fb0*/  IMAD R5, R9, R21, R8 ;  /* 0x0000001509057224 */ /* 0x000fe400078e0208 */
[----:B------:R-:W-:Y:S01]  /*9fc0*/  IMAD.MOV.U32 R8, RZ, RZ, -0x1 ;  /* 0xffffffffff087424 */ /* 0x000fe200078e00ff */
[----:B------:R-:W4:Y:S01]  /*9fd0*/  LDC R14, c[0x0][0x608] ;  /* 0x00018200ff0e7b82 */ /* 0x000f220000000800 */
[----:B------:R-:W-:Y:S01]  /*9fe0*/  IMAD.IADD R5, R7, 0x1, R5 ;  /* 0x0000000107057824 */ /* 0x000fe200078e0205 */
[----:B------:R-:W-:-:S04]  /*9ff0*/  I2FP.F32.U32 R7, R3 ;  /* 0x0000000300077245 */ /* 0x000fc80000201000 */
[-C--:B0-----:R-:W-:Y:S01]  /*a000*/  SHF.R.U64 R10, R6, R22.reuse, R5 ;  /* 0x00000016060a7219 */ /* 0x081fe20000001205 */
[----:B--2---:R-:W-:Y:S01]  /*a010*/  IMAD.MOV R6, RZ, RZ, -R11 ;  /* 0x000000ffff067224 */ /* 0x004fe200078e0a0b */
[----:B------:R-:W0:Y:S01]  /*a020*/  LDC R9, c[0x0][0x658] ;  /* 0x00019600ff097b82 */ /* 0x000e220000000800 */
[----:B-1----:R-:W-:Y:S01]  /*a030*/  ISETP.NE.U32.AND P0, PT, R24, RZ, PT ;  /* 0x000000ff1800720c */ /* 0x002fe20003f05070 */
[----:B------:R-:W-:Y:S01]  /*a040*/  FMUL R7, R7, UR4 ;  /* 0x0000000407077c20 */ /* 0x000fe20008400000 */
[----:B------:R-:W-:Y:S02]  /*a050*/  SHF.R.U32.HI R5, RZ, R22, R5 ;  /* 0x00000016ff057219 */ /* 0x000fe40000011605 */
[----:B------:R-:W-:-:S03]  /*a060*/  ISETP.NE.AND.EX P0, PT, R25, RZ, PT, P0 ;  /* 0x000000ff1900720c */ /* 0x000fc60003f05300 */
[----:B------:R-:W1:Y:S01]  /*a070*/  LDC R20, c[0x0][0x148] ;  /* 0x00005200ff147b82 */ /* 0x000e620000000800 */
[----:B---3--:R-:W-:Y:S02]  /*a080*/  IMAD R23, R13, R6, R4 ;  /* 0x000000060d177224 */ /* 0x008fe400078e0204 */
[----:B------:R-:W-:-:S05]  /*a090*/  IMAD.MOV.U32 R6, RZ, RZ, 0x1 ;  /* 0x00000001ff067424 */ /* 0x000fca00078e00ff */
[----:B------:R-:W2:Y:S01]  /*a0a0*/  LDC R21, c[0x0][0x600] ;  /* 0x00018000ff157b82 */ /* 0x000ea20000000800 */
[-CC-:B----4-:R-:W-:Y:S02]  /*a0b0*/  SHF.R.U64 R13, R10, R14.reuse, R5.reuse ;  /* 0x0000000e0a0d7219 */ /* 0x190fe40000001205 */
[----:B------:R-:W-:Y:S02]  /*a0c0*/  SHF.R.U32.HI R4, RZ, R14, R5 ;  /* 0x0000000eff047219 */ /* 0x000fe40000011605 */
[----:B------:R3:W4:Y:S03]  /*a0d0*/  F2I.U32.TRUNC.NTZ R14, R7 ;  /* 0x00000007000e7305 */ /* 0x000726000020f000 */
[----:B------:R-:W1:Y:S01]  /*a0e0*/  LDC R26, c[0x0][0x648] ;  /* 0x00019200ff1a7b82 */ /* 0x000e620000000800 */
[-C--:B0-----:R-:W-:Y:S02]  /*a0f0*/  SHF.R.U64 R15, R13, R9.reuse, R4 ;  /* 0x000000090d0f7219 */ /* 0x081fe40000001204 */
[----:B------:R-:W-:-:S02]  /*a100*/  SHF.L.U32 R8, R8, R9, RZ ;  /* 0x0000000908087219 */ /* 0x000fc400000006ff */
[-C--:B------:R-:W-:Y:S01]  /*a110*/  SHF.R.U32.HI R5, RZ, R9.reuse, R4 ;  /* 0x00000009ff057219 */ /* 0x080fe20000011604 */
[----:B------:R-:W-:Y:S01]  /*a120*/  IMAD.MOV.U32 R4, RZ, RZ, R15 ;  /* 0x000000ffff047224 */ /* 0x000fe200078e000f */
[----:B------:R-:W-:Y:S01]  /*a130*/  SHF.L.U32 R22, R6, R9, RZ ;  /* 0x0000000906167219 */ /* 0x000fe200000006ff */
[----:B------:R-:W0:Y:S01]  /*a140*/  LDC R27, c[0x0][0x638] ;  /* 0x00018e00ff1b7b82 */ /* 0x000e220000000800 */
[----:B------:R-:W-:-:S07]  /*a150*/  LOP3.LUT R28, RZ, R8, RZ, 0x33, !PT ;  /* 0x00000008ff1c7212 */ /* 0x000fce00078e33ff */
        /* <DEDUP_REMOVED lines=12> */
.L_x_289:
[----:B------:R-:W-:Y:S01]  /*a220*/  ISETP.NE.AND P0, PT, R2, 0x1, PT ;  /* 0x000000010200780c */ /* 0x000fe20003f05270 */
[----:B--2---:R-:W-:Y:S01]  /*a230*/  VIADD R7, R21, 0xffffffff ;  /* 0xffffffff15077836 */ /* 0x004fe20000000000 */
[----:B-1----:R-:W-:Y:S01]  /*a240*/  SHF.R.U64 R5, R4, R26, R5 ;  /* 0x0000001a04057219 */ /* 0x002fe20000001205 */
[----:B------:R-:W-:Y:S01]  /*a250*/  IMAD.MOV R14, RZ, RZ, -R14 ;  /* 0x000000ffff0e7224 */ /* 0x000fe200078e0a0e */
[----:B------:R-:W-:Y:S01]  /*a260*/  LOP3.LUT R4, R13, R28, RZ, 0xc0, !PT ;  /* 0x0000001c0d047212 */ /* 0x000fe200078ec0ff */
[----:B------:R-:W-:Y:S01]  /*a270*/  IMAD.MOV.U32 R8, RZ, RZ, R12 ;  /* 0x000000ffff087224 */ /* 0x000fe200078e000c */
[----:B------:R-:W-:Y:S01]  /*a280*/  LOP3.LUT R10, R10, R7, RZ, 0xc0, !PT ;  /* 0x000000070a0a7212 */ /* 0x000fe200078ec0ff */
[----:B------:R-:W-:Y:S02]  /*a290*/  IMAD.MOV R6, RZ, RZ, -R5 ;  /* 0x000000ffff067224 */ /* 0x000fe400078e0a05 */
[----:B------:R-:W-:-:S04]  /*a2a0*/  IMAD R4, R22, R5, R4 ;  /* 0x0000000516047224 */ /* 0x000fc800078e0204 */
[----:B------:R-:W-:Y:S02]  /*a2b0*/  @P0 IMAD R23, R20, R14, R3 ;  /* 0x0000000e14170224 */ /* 0x000fe400078e0203 */
[----:B0-----:R-:W-:Y:S02]  /*a2c0*/  IMAD R3, R6, R27, R15 ;  /* 0x0000001b06037224 */ /* 0x001fe400078e020f */
[----:B------:R-:W-:Y:S02]  /*a2d0*/  IMAD R7, R4, R29, R23 ;  /* 0x0000001d04077224 */ /* 0x000fe400078e0217 */
[----:B------:R-:W-:Y:S02]  /*a2e0*/  IMAD R4, R3, R21, R10 ;  /* 0x0000001503047224 */ /* 0x000fe400078e020a */
[----:B------:R-:W-:-:S03]  /*a2f0*/  IMAD.MOV.U32 R6, RZ, RZ, 0x1 ;  /* 0x00000001ff067424 */ /* 0x000fc600078e00ff */
[----:B------:R-:W-:Y:S02]  /*a300*/  SEL R9, R4, R7, !P0 ;  /* 0x0000000704097207 */ /* 0x000fe40004000000 */
[----:B------:R-:W-:-:S07]  /*a310*/  SEL R7, R7, R4, !P0 ;  /* 0x0000000407077207 */ /* 0x000fce0004000000 */
.L_x_287:
[----:B------:R-:W-:-:S08]  /*a320*/  NOP ;  /* 0x0000000000007918 */ /* 0x000fd00000000000 */
[----:B------:R-:W0:-:S00]  /*a330*/  USETMAXREG.DEALLOC.CTAPOOL 0x28 ;  /* 0x00000028000079c8 */ /* 0x000e0000080e0500 */
[----:B0-----:R-:W-:-:S13]  /*a340*/  ISETP.NE.AND P0, PT, R0, RZ, PT ;  /* 0x000000ff0000720c */ /* 0x001fda0003f05270 */
[----:B------:R-:W-:Y:S05]  /*a350*/  @P0 EXIT ;  /* 0x000000000000094d */ /* 0x000fea0003800000 */
[----:B------:R-:W-:Y:S01]  /*a360*/  LOP3.LUT P0, RZ, R6, 0xff, RZ, 0xc0, !PT ;  /* 0x000000ff06ff7812 */ /* 0x000fe2000780c0ff */
[----:B------:R-:W-:Y:S02]  /*a370*/  IMAD.MOV.U32 R3, RZ, RZ, 0x1 ;  /* 0x00000001ff037424 */ /* 0x000fe400078e00ff */
[----:B------:R-:W-:-:S10]  /*a380*/  IMAD.MOV.U32 R0, RZ, RZ, RZ ;  /* 0x000000ffff007224 */ /* 0x000fd400078e00ff */
[----:B------:R-:W-:Y:S05]  /*a390*/  @!P0 BRA `(.L_x_290) ;  /* 0x0000000c00348947 */ /* 0x000fea0003800000 */
[----:B------:R-:W0:Y:S01]  /*a3a0*/  LDC R0, c[0x0][0x28c] ;  /* 0x0000a300ff007b82 */ /* 0x000e220000000800 */
[----:B------:R-:W-:Y:S01]  /*a3b0*/  ULDC UR5, c[0x0][0x600] ;  /* 0x0001800000057ab9 */ /* 0x000fe20000000800 */
[----:B------:R-:W-:Y:S01]  /*a3c0*/  ULDC UR4, c[0x0][0xc] ;  /* 0x0000030000047ab9 */ /* 0x000fe20000000800 */
[----:B------:R-:W-:Y:S01]  /*a3d0*/  UIADD3 UR16, UR5, -0x1, URZ ;  /* 0xffffffff05107890 */ /* 0x000fe2000fffe03f */
[C---:B------:R-:W-:Y:S01]  /*a3e0*/  LOP3.LUT P2, RZ, R18.reuse, 0x7f, RZ, 0xc0, !PT ;  /* 0x0000007f12ff7812 */ /* 0x040fe2000784c0ff */
[----:B------:R-:W-:Y:S01]  /*a3f0*/  ULDC UR6, c[0x0][0x658] ;  /* 0x0001960000067ab9 */ /* 0x000fe20000000800 */
[----:B------:R-:W-:Y:S01]  /*a400*/  ULDC UR5, c[0x0][0x10] ;  /* 0x0000040000057ab9 */ /* 0x000fe20000000800 */
[----:B------:R-:W-:Y:S01]  /*a410*/  UMOV UR7, 0xffffffff ;  /* 0xffffffff00077882 */ /* 0x000fe20000000000 */
[----:B------:R-:W-:Y:S01]  /*a420*/  UMOV UR8, 0x1 ;  /* 0x0000000100087882 */ /* 0x000fe20000000000 */
[----:B------:R-:W-:Y:S01]  /*a430*/  UIMAD.WIDE.U32 UR4, UR4, UR5, URZ ;  /* 0x00000005040472a5 */ /* 0x000fe2000f8e003f */
[----:B------:R-:W-:Y:S01]  /*a440*/  LOP3.LUT P0, RZ, R18, 0x1f, RZ, 0xc0, !PT ;  /* 0x0000001f12ff7812 */ /* 0x000fe2000780c0ff */
[----:B------:R-:W-:Y:S01]  /*a450*/  USHF.L.U32 UR7, UR7, UR6, URZ ;  /* 0x0000000607077299 */ /* 0x000fe2000800063f */
[----:B------:R-:W-:Y:S01]  /*a460*/  BSSY B0, `(.L_x_290) ;  /* 0x00000c0000007945 */ /* 0x000fe20003800000 */
[----:B------:R-:W-:Y:S01]  /*a470*/  USHF.L.U32 UR18, UR8, UR6, URZ ;  /* 0x0000000608127299 */ /* 0x000fe2000800063f */
[----:B------:R-:W-:Y:S01]  /*a480*/  IMAD.MOV.U32 R11, RZ, RZ, 0x1 ;  /* 0x00000001ff0b7424 */ /* 0x000fe200078e00ff */
[----:B------:R-:W-:Y:S01]  /*a490*/  LOP3.LUT R18, R19, 0x2, RZ, 0xfc, !PT ;  /* 0x0000000213127812 */ /* 0x000fe200078efcff */
[----:B------:R-:W-:Y:S01]  /*a4a0*/  ULDC UR6, c[0x0][0x14] ;  /* 0x0000050000067ab9 */ /* 0x000fe20000000800 */
[----:B------:R-:W-:Y:S01]  /*a4b0*/  PLOP3.LUT P0, PT, P0, P2, PT, 0x8a, 0x0 ;  /* 0x000000000000781c */ /* 0x000fe20000705172 */
[----:B------:R-:W-:-:S02]  /*a4c0*/  UIMAD.WIDE.U32 UR20, UR4, UR6, URZ ;  /* 0x00000006041472a5 */ /* 0x000fc4000f8e003f */
[----:B------:R-:W-:Y:S02]  /*a4d0*/  UIMAD UR13, UR5, UR6, URZ ;  /* 0x00000006050d72a4 */ /* 0x000fe4000f8e023f */
[----:B------:R-:W-:Y:S01]  /*a4e0*/  ULOP3.LUT UR17, URZ, UR7, URZ, 0x33, !UPT ;  /* 0x000000073f117292 */ /* 0x000fe2000f8e333f */
[----:B0-----:R-:W-:Y:S01]  /*a4f0*/  VIADD R0, R0, 0x1f ;  /* 0x0000001f00007836 */ /* 0x001fe20000000000 */
[----:B------:R-:W-:Y:S01]  /*a500*/  UIADD3 UR13, UR21, UR13, URZ ;  /* 0x0000000d150d7290 */ /* 0x000fe2000fffe03f */
[----:B------:R-:W-:-:S03]  /*a510*/  ULDC.64 UR22, c[0x0][0x198] ;  /* 0x0000660000167ab9 */ /* 0x000fc60000000a00 */
[----:B------:R-:W-:-:S04]  /*a520*/  SHF.R.S32.HI R3, RZ, 0x1f, R0 ;  /* 0x0000001fff037819 */ /* 0x000fc80000011400 */
[----:B------:R-:W-:Y:S01]  /*a530*/  LEA.HI R3, R3, R0, RZ, 0x5 ;  /* 0x0000000003037211 */ /* 0x000fe200078f28ff */
[----:B------:R-:W-:-:S03]  /*a540*/  IMAD.MOV.U32 R0, RZ, RZ, RZ ;  /* 0x000000ffff007224 */ /* 0x000fc600078e00ff */
[----:B------:R-:W-:Y:S01]  /*a550*/  SHF.R.S32.HI R13, RZ, 0x5, R3 ;  /* 0x00000005ff0d7819 */ /* 0x000fe20000011403 */
[----:B------:R-:W-:-:S04]  /*a560*/  IMAD.MOV.U32 R3, RZ, RZ, 0x1 ;  /* 0x00000001ff037424 */ /* 0x000fc800078e00ff */
[----:B------:R-:W-:-:S07]  /*a570*/  VIADD R10, R13, 0x1 ;  /* 0x000000010d0a7836 */ /* 0x000fce0000000000 */
.L_x_302:
[----:B------:R-:W-:-:S03]  /*a580*/  UMOV UR4, 0xffffffff ;  /* 0xffffffff00047882 */ /* 0x000fc60000000000 */
[----:B------:R-:W-:Y:S05]  /*a590*/  BRA.DIV UR4, `(.L_x_291) ;  /* 0x0000000e04a07947 */ /* 0x000fea000b800000 */
[----:B------:R-:W-:-:S13]  /*a5a0*/  ELECT P6, URZ, PT ;  /* 0x00000000003f782f */ /* 0x000fda00038c0000 */
.L_x_313:
[----:B------:R-:W0:Y:S01]  /*a5b0*/  LDC R4, c[0x0][0x28c] ;  /* 0x0000a300ff047b82 */ /* 0x000e220000000800 */
[----:B------:R-:W-:Y:S01]  /*a5c0*/  BSSY B1, `(.L_x_292) ;  /* 0x0000037000017945 */ /* 0x000fe20003800000 */
[----:B0-----:R-:W-:-:S13]  /*a5d0*/  ISETP.LT.OR P6, PT, R4, 0x1, !P6 ;  /* 0x000000010400780c */ /* 0x001fda00077c1670 */
[----:B------:R-:W-:Y:S05]  /*a5e0*/  @P6 BRA `(.L_x_293) ;  /* 0x0000000000d06947 */ /* 0x000fea0003800000 */
[----:B------:R-:W-:Y:S02]  /*a5f0*/  IMAD.SHL.U32 R14, R9, 0x100, RZ ;  /* 0x00000100090e7824 */ /* 0x000fe400078e00ff */
[----:B------:R-:W-:Y:S02]  /*a600*/  IMAD.SHL.U32 R15, R7, 0x80, RZ ;  /* 0x00000080070f7824 */ /* 0x000fe400078e00ff */
[----:B------:R-:W-:Y:S02]  /*a610*/  IMAD.MOV.U32 R20, RZ, RZ, RZ ;  /* 0x000000ffff147224 */ /* 0x000fe400078e00ff */
[----:B------:R-:W-:Y:S02]  /*a620*/  IMAD.MOV.U32 R4, RZ, RZ, R10 ;  /* 0x000000ffff047224 */ /* 0x000fe400078e000a */
[----:B------:R-:W-:Y:S02]  /*a630*/  IMAD.MOV.U32 R5, RZ, RZ, R3 ;  /* 0x000000ffff057224 */ /* 0x000fe400078e0003 */
[----:B------:R-:W-:-:S07]  /*a640*/  IMAD.MOV.U32 R6, RZ, RZ, R0 ;  /* 0x000000ffff067224 */ /* 0x000fce00078e0000 */
.L_x_297:
[----:B------:R-:W0:Y:S01]  /*a650*/  S2R R12, SR_CgaCtaId ;  /* 0x00000000000c7919 */ /* 0x000e220000008800 */
[----:B------:R-:W-:Y:S01]  /*a660*/  MOV R7, 0x400 ;  /* 0x0000040000077802 */ /* 0x000fe20000000f00 */
[----:B------:R-:W1:Y:S03]  /*a670*/  @!P2 LDC R9, c[0x0][0x500] ;  /* 0x00014000ff09ab82 */ /* 0x000e660000000800 */
[----:B0-----:R-:W-:Y:S02]  /*a680*/  LEA R21, R12, R7, 0x18 ;  /* 0x000000070c157211 */ /* 0x001fe400078ec0ff */
[----:B------:R-:W-:-:S03]  /*a690*/  SHF.L.U32 R7, R5, 0x1f, RZ ;  /* 0x0000001f05077819 */ /* 0x000fc600000006ff */
[----:B------:R-:W-:-:S04]  /*a6a0*/  IMAD R12, R6, 0x8, R21 ;  /* 0x00000008060c7824 */ /* 0x000fc800078e0215 */
[----:B------:R-:W0:Y:S02]  /*a6b0*/  SYNCS.PHASECHK.TRANS64.TRYWAIT P1, [R12+URZ+0x20], R7 ;  /* 0x000020070c0075a7 */ /* 0x000e24000802017f */
[----:B01----:R-:W-:Y:S05]  /*a6c0*/  @!P1 BRA `(.L_x_294) ;  /* 0x0000000c00749947 */ /* 0x003fea0003800000 */
.L_x_314:
[----:B0-----:R-:W-:Y:S01]  /*a6d0*/  PRMT R7, R18, 0x9910, RZ ;  /* 0x0000991012077816 */ /* 0x001fe200000000ff */
[----:B------:R0:W-:Y:S03]  /*a6e0*/  @!P2 SYNCS.ARRIVE.TRANS64 RZ, [R12+URZ], R9 ;  /* 0x000000090cffa9a7 */ /* 0x0001e6000800003f */
[----:B------:R-:W-:-:S13]  /*a6f0*/  ISETP.NE.AND P1, PT, R7, 0x2, PT ;  /* 0x000000020700780c */ /* 0x000fda0003f25270 */
[----:B0-----:R-:W-:Y:S05]  /*a700*/  @P1 BRA `(.L_x_295) ;  /* 0x0000000000041947 */ /* 0x001fea0003800000 */
[----:B------:R-:W-:Y:S01]  /*a710*/  BPT.TRAP 0x1 ;  /* 0x000000040000795c */ /* 0x000fe20000300000 */
.L_x_295:
[----:B------:R-:W-:Y:S05]  /*a720*/  @P0 BRA `(.L_x_296) ;  /* 0x0000000000040947 */ /* 0x000fea0003800000 */
[----:B------:R-:W-:Y:S01]  /*a730*/  BPT.TRAP 0x1 ;  /* 0x000000040000795c */ /* 0x000fe20000300000 */
.L_x_296:
[--C-:B------:R-:W-:Y:S01]  /*a740*/  IMAD R7, R6, 0x2000, R21.reuse ;  /* 0x0000200006077824 */ /* 0x100fe200078e0215 */
[----:B------:R-:W-:Y:S01]  /*a750*/  R2UR UR9, R12 ;  /* 0x000000000c0972ca */ /* 0x000fe200000e0000 */
[----:B------:R-:W-:Y:S01]  /*a760*/  IMAD R21, R6, 0x4000, R21 ;  /* 0x0000400006157824 */ /* 0x000fe200078e0215 */
[----:B------:R-:W-:Y:S01]  /*a770*/  UIADD3 UR4, UP0, UR22, 0xf0, URZ ;  /* 0x000000f016047890 */ /* 0x000fe2000ff1e03f */
[----:B------:R-:W-:Y:S01]  /*a780*/  VIADD R4, R4, 0xffffffff ;  /* 0xffffffff04047836 */ /* 0x000fe20000000000 */
[----:B------:R-:W-:Y:S01]  /*a790*/  R2UR UR5, R7 ;  /* 0x00000000070572ca */ /* 0x000fe200000e0000 */
[----:B------:R-:W-:Y:S01]  /*a7a0*/  UIADD3 UR24, UP1, UR22, 0x1f0, URZ ;  /* 0x000001f016187890 */ /* 0x000fe2000ff3e03f */
[----:B------:R-:W-:Y:S01]  /*a7b0*/  R2UR UR8, R21 ;  /* 0x00000000150872ca */ /* 0x000fe200000e0000 */
[----:B------:R-:W-:Y:S01]  /*a7c0*/  VIADD R6, R6, 0x1 ;  /* 0x0000000106067836 */ /* 0x000fe20000000000 */
[----:B------:R-:W-:Y:S01]  /*a7d0*/  R2UR UR11, R15 ;  /* 0x000000000f0b72ca */ /* 0x000fe200000e0000 */
[----:B------:R-:W-:Y:S01]  /*a7e0*/  UIADD3.X UR25, URZ, UR23, URZ, UP1, !UPT ;  /* 0x000000173f197290 */ /* 0x000fe20008ffe43f */
[----:B------:R-:W-:Y:S01]  /*a7f0*/  R2UR UR10, R20 ;  /* 0x00000000140a72ca */ /* 0x000fe200000e0000 */
[----:B------:R-:W-:Y:S01]  /*a800*/  UMOV UR6, 0x0 ;  /* 0x0000000000067882 */ /* 0x000fe20000000000 */
[----:B------:R-:W-:Y:S01]  /*a810*/  R2UR UR12, R8 ;  /* 0x00000000080c72ca */ /* 0x000fe200000e0000 */
[----:B------:R-:W-:Y:S01]  /*a820*/  UMOV UR7, 0x10000000 ;  /* 0x1000000000077882 */ /* 0x000fe20000000000 */
[----:B------:R-:W-:Y:S01]  /*a830*/  R2UR UR19, R14 ;  /* 0x000000000e1372ca */ /* 0x000fe200000e0000 */
[----:B------:R-:W-:Y:S01]  /*a840*/  VIADD R20, R20, 0x20 ;  /* 0x0000002014147836 */ /* 0x000fe20000000000 */
[----:B------:R-:W-:Y:S01]  /*a850*/  ISETP.GT.AND P3, PT, R4, 0x1, PT ;  /* 0x000000010400780c */ /* 0x000fe20003f64270 */
[----:B------:R-:W-:Y:S01]  /*a860*/  UIADD3 UR14, UR5, 0x100, URZ ;  /* 0x00000100050e7890 */ /* 0x000fe2000fffe03f */
[----:B------:R-:W-:Y:S01]  /*a870*/  ISETP.NE.AND P1, PT, R6, 0x4, PT ;  /* 0x000000040600780c */ /* 0x000fe20003f25270 */
[----:B------:R-:W-:-:S02]  /*a880*/  UIADD3.X UR5, URZ, UR23, URZ, UP0, !UPT ;  /* 0x000000173f057290 */ /* 0x000fc400087fe43f */
[----:B------:R-:W-:Y:S01]  /*a890*/  UIADD3 UR15, UR8, 0x8100, URZ ;  /* 0x00008100080f7890 */ /* 0x000fe2000fffe03f */
[----:B------:R-:W-:Y:S02]  /*a8a0*/  SEL R12, RZ, 0x1, P1 ;  /* 0x00000001ff0c7807 */ /* 0x000fe40000800000 */
[----:B------:R-:W-:Y:S01]  /*a8b0*/  UMOV UR8, UR14 ;  /* 0x0000000e00087c82 */ /* 0x000fe20008000000 */
[----:B------:R-:W-:Y:S02]  /*a8c0*/  SEL R6, R6, RZ, P1 ;  /* 0x000000ff06067207 */ /* 0x000fe40000800000 */
[----:B------:R-:W-:Y:S01]  /*a8d0*/  LOP3.LUT R5, R5, R12, RZ, 0x3c, !PT ;  /* 0x0000000c05057212 */ /* 0x000fe200078e3cff */
[----:B------:R0:W-:Y:S02]  /*a8e0*/  UTMALDG.3D [UR8], [UR4], desc[UR6] ;  /* 0x00000608040075b4 */ /* 0x0001e40008011000 */
[----:B0-----:R-:W-:Y:S01]  /*a8f0*/  UMOV UR8, UR15 ;  /* 0x0000000f00087c82 */ /* 0x001fe20008000000 */
[----:B------:R-:W-:-:S02]  /*a900*/  UMOV UR11, UR19 ;  /* 0x00000013000b7c82 */ /* 0x000fc40008000000 */
[----:B------:R0:W-:Y:S02]  /*a910*/  UTMALDG.3D [UR8], [UR24], desc[UR6] ;  /* 0x00000608180075b4 */ /* 0x0001e40008011000 */
[----:B0-----:R-:W-:Y:S05]  /*a920*/  @P3 BRA `(.L_x_297) ;  /* 0xfffffffc00483947 */ /* 0x001fea000383ffff */
.L_x_293:
[----:B------:R-:W-:Y:S05]  /*a930*/  BSYNC B1 ;  /* 0x0000000000017941 */ /* 0x000fea0003800000 */
.L_x_292:
[----:B------:R-:W-:Y:S01]  /*a940*/  LOP3.LUT P3, RZ, R11, 0xff, RZ, 0xc0, !PT ;  /* 0x000000ff0bff7812 */ /* 0x000fe2000786c0ff */
[----:B------:R-:W-:Y:S01]  /*a950*/  IMAD.IADD R0, R13, 0x1, R0 ;  /* 0x000000010d007824 */ /* 0x000fe200078e0200 */
[----:B------:R-:W-:Y:S01]  /*a960*/  IADD3 R16, P4, R16, UR20, RZ ;  /* 0x0000001410107c10 */ /* 0x000fe2000ff9e0ff */
[----:B------:R-:W-:Y:S01]  /*a970*/  ULDC.64 UR4, c[0x0][0x650] ;  /* 0x0001940000047ab9 */ /* 0x000fe20000000a00 */
[----:B------:R-:W-:Y:S01]  /*a980*/  BSSY B1, `(.L_x_298) ;  /* 0x000006b000017945 */ /* 0x000fe20003800000 */
[----:B------:R-:W-:Y:S01]  /*a990*/  IMAD.MOV.U32 R7, RZ, RZ, -0x1 ;  /* 0xffffffffff077424 */ /* 0x000fe200078e00ff */
[----:B------:R-:W-:Y:S01]  /*a9a0*/  SHF.R.U32.HI R4, RZ, 0x2, R0 ;  /* 0x00000002ff047819 */ /* 0x000fe20000011600 */
[----:B------:R-:W-:Y:S01]  /*a9b0*/  IMAD.MOV.U32 R9, RZ, RZ, -0x1 ;  /* 0xffffffffff097424 */ /* 0x000fe200078e00ff */
[----:B------:R-:W-:Y:S01]  /*a9c0*/  ISETP.GT.U32.AND P1, PT, R0, 0x3, PT ;  /* 0x000000030000780c */ /* 0x000fe20003f24070 */
[----:B------:R-:W-:Y:S01]  /*a9d0*/  IMAD.MOV.U32 R8, RZ, RZ, -0x1 ;  /* 0xffffffffff087424 */ /* 0x000fe200078e00ff */
[----:B------:R-:W-:-:S02]  /*a9e0*/  LOP3.LUT R4, R4, 0x1, RZ, 0xc0, !PT ;  /* 0x0000000104047812 */ /* 0x000fc400078ec0ff */
[----:B------:R-:W-:Y:S01]  /*a9f0*/  ISETP.LT.U32.AND P1, PT, R13, 0x4, P1 ;  /* 0x000000040d00780c */ /* 0x000fe20000f21070 */
[----:B------:R-:W0:Y:S01]  /*aa00*/  @P3 S2R R6, SR_CgaCtaId ;  /* 0x0000000000063919 */ /* 0x000e220000008800 */
[----:B------:R-:W-:Y:S02]  /*aa10*/  @P3 MOV R5, 0x400 ;  /* 0x0000040000053802 */ /* 0x000fe40000000f00 */
[----:B------:R-:W-:Y:S02]  /*aa20*/  IADD3.X R17, R17, UR13, RZ, P4, !PT ;  /* 0x0000000d11117c10 */ /* 0x000fe4000a7fe4ff */
[----:B------:R-:W-:Y:S02]  /*aa30*/  ISETP.GE.U32.AND P4, PT, R16, UR4, PT ;  /* 0x0000000410007c0c */ /* 0x000fe4000bf86070 */
[----:B------:R-:W-:Y:S02]  /*aa40*/  LOP3.LUT R0, R0, 0x3, RZ, 0xc0, !PT ;  /* 0x0000000300007812 */ /* 0x000fe400078ec0ff */
[----:B------:R-:W-:-:S02]  /*aa50*/  PRMT R11, RZ, 0x7610, R11 ;  /* 0x00007610ff0b7816 */ /* 0x000fc4000000000b */
[----:B0-----:R-:W-:-:S04]  /*aa60*/  @P3 LEA R5, R6, R5, 0x18 ;  /* 0x0000000506053211 */ /* 0x001fc800078ec0ff */
[----:B------:R0:W-:Y:S01]  /*aa70*/  @P3 SYNCS.ARRIVE.TRANS64.A1T0 RZ, [R5+URZ+0x58], RZ ;  /* 0x000058ff05ff39a7 */ /* 0x0001e2000810003f */
[----:B------:R-:W-:Y:S02]  /*aa80*/  ISETP.NE.U32.AND P3, PT, R4, 0x1, PT ;  /* 0x000000010400780c */ /* 0x000fe40003f65070 */
[----:B------:R-:W-:Y:S02]  /*aa90*/  SEL R4, RZ, 0x1, !P1 ;  /* 0x00000001ff047807 */ /* 0x000fe40004800000 */
[----:B------:R-:W-:Y:S02]  /*aaa0*/  ISETP.GE.U32.AND.EX P1, PT, R17, UR5, PT, P4 ;  /* 0x0000000511007c0c */ /* 0x000fe4000bf26140 */
[----:B------:R-:W-:-:S04]  /*aab0*/  ISETP.GT.U32.AND P3, PT, R13, 0x3, !P3 ;  /* 0x000000030d00780c */ /* 0x000fc80005f64070 */
[----:B0-----:R-:W-:-:S04]  /*aac0*/  SEL R5, RZ, 0x1, !P3 ;  /* 0x00000001ff057807 */ /* 0x001fc80005800000 */
[--C-:B------:R-:W-:Y:S02]  /*aad0*/  LOP3.LUT R3, R5, R3, R4.reuse, 0x96, !PT ;  /* 0x0000000305037212 */ /* 0x100fe400078e9604 */
[----:B------:R-:W-:Y:S01]  /*aae0*/  PRMT R4, RZ, 0x7610, R4 ;  /* 0x00007610ff047816 */ /* 0x000fe20000000004 */
[----:B------:R-:W-:Y:S06]  /*aaf0*/  @P1 BRA `(.L_x_299) ;  /* 0x00000004004c1947 */ /* 0x000fec0003800000 */
[----:B------:R-:W-:Y:S01]  /*ab00*/  ULDC.64 UR4, c[0x0][0x628] ;  /* 0x00018a0000047ab9 */ /* 0x000fe20000000a00 */
[----:B------:R-:W0:Y:S01]  /*ab10*/  S2R R14, SR_CTAID.X ;  /* 0x00000000000e7919 */ /* 0x000e220000002500 */
[----:B------:R-:W-:Y:S01]  /*ab20*/  ISETP.NE.U32.AND P1, PT, RZ, UR4, PT ;  /* 0x00000004ff007c0c */ /* 0x000fe2000bf25070 */
[----:B------:R-:W-:Y:S01]  /*ab30*/  ULDC UR7, c[0x0][0x630] ;  /* 0x00018c0000077ab9 */ /* 0x000fe20000000800 */
[----:B------:R-:W-:Y:S01]  /*ab40*/  IMAD.MOV.U32 R4, RZ, RZ, R16 ;  /* 0x000000ffff047224 */ /* 0x000fe200078e0010 */
[----:B------:R-:W1:Y:S01]  /*ab50*/  S2R R12, SR_CTAID.Y ;  /* 0x00000000000c7919 */ /* 0x000e620000002600 */
[----:B------:R-:W-:Y:S01]  /*ab60*/  ISETP.NE.AND.EX P1, PT, RZ, UR5, PT, P1 ;  /* 0x00000005ff007c0c */ /* 0x000fe2000bf25310 */
[----:B------:R-:W-:-:S12]  /*ab70*/  IMAD.MOV.U32 R5, RZ, RZ, R17 ;  /* 0x000000ffff057224 */ /* 0x000fd800078e0011 */
[----:B------:R-:W-:Y:S05]  /*ab80*/  @!P1 BRA `(.L_x_300) ;  /* 0x0000000000289947 */ /* 0x000fea0003800000 */
[----:B------:R-:W-:Y:S02]  /*ab90*/  ULDC UR6, c[0x0][0x634] ;  /* 0x00018d0000067ab9 */ /* 0x000fe40000000800 */
[----:B------:R-:W-:-:S05]  /*aba0*/  IADD3 R9, P1, R16, UR6, RZ ;  /* 0x0000000610097c10 */ /* 0x000fca000ff3e0ff */
[----:B------:R-:W-:-:S04]  /*abb0*/  IMAD.X R15, RZ, RZ, R17, P1 ;  /* 0x000000ffff0f7224 */ /* 0x000fc800008e0611 */
[----:B------:R-:W-:-:S04]  /*abc0*/  IMAD.WIDE.U32 R6, R15, UR4, RZ ;  /* 0x000000040f067c25 */ /* 0x000fc8000f8e00ff */
[----:B------:R-:W-:-:S04]  /*abd0*/  IMAD.WIDE.U32 R6, P1, R9, UR5, R6 ;  /* 0x0000000509067c25 */ /* 0x000fc8000f820006 */
[----:B------:R-:W-:-:S04]  /*abe0*/  IMAD.WIDE.U32 R8, R9, UR4, RZ ;  /* 0x0000000409087c25 */ /* 0x000fc8000f8e00ff */
[----:B------:R-:W-:Y:S01]  /*abf0*/  IMAD.X R5, RZ, RZ, RZ, P1 ;  /* 0x000000ffff057224 */ /* 0x000fe200008e06ff */
[----:B------:R-:W-:Y:S01]  /*ac00*/  IADD3 RZ, P1, R9, R6, RZ ;  /* 0x0000000609ff7210 */ /* 0x000fe20007f3e0ff */
[----:B------:R-:W-:-:S04]  /*ac10*/  IMAD.MOV.U32 R4, RZ, RZ, R7 ;  /* 0x000000ffff047224 */ /* 0x000fc800078e0007 */
[----:B------:R-:W-:-:S08]  /*ac20*/  IMAD.WIDE.U32.X R4, R15, UR5, R4, P1 ;  /* 0x000000050f047c25 */ /* 0x000fd000088e0404 */
.L_x_300:
[--C-:B------:R-:W-:Y:S01]  /*ac30*/  SHF.R.U64 R8, R4, UR7, R5.reuse ;  /* 0x0000000704087c19 */ /* 0x100fe20008001205 */
[----:B------:R-:W-:Y:S01]  /*ac40*/  ULDC.64 UR4, c[0x0][0x620] ;  /* 0x0001880000047ab9 */ /* 0x000fe20000000a00 */
[----:B------:R-:W-:Y:S01]  /*ac50*/  SHF.R.U32.HI R4, RZ, UR7, R5 ;  /* 0x00000007ff047c19 */ /* 0x000fe20008011605 */
[----:B------:R-:W2:Y:S01]  /*ac60*/  LDC R25, c[0x0][0x144] ;  /* 0x00005100ff197b82 */ /* 0x000ea20000000800 */
[----:B------:R-:W-:Y:S01]  /*ac70*/  IADD3 R7, P1, RZ, -R8, RZ ;  /* 0x80000008ff077210 */ /* 0x000fe20007f3e0ff */
[----:B------:R-:W-:Y:S01]  /*ac80*/  ULDC.64 UR8, c[0x0][0x640] ;  /* 0x0001900000087ab9 */ /* 0x000fe20000000a00 */
[----:B0-----:R-:W-:Y:S01]  /*ac90*/  I2FP.F32.U32 R9, R14 ;  /* 0x0000000e00097245 */ /* 0x001fe20000201000 */
[----:B------:R-:W-:Y:S02]  /*aca0*/  ULDC UR6, c[0x0][0x608] ;  /* 0x0001820000067ab9 */ /* 0x000fe40000000800 */
[----:B------:R-:W-:Y:S01]  /*acb0*/  IMAD.X R4, RZ, RZ, ~R4, P1 ;  /* 0x000000ffff047224 */ /* 0x000fe200008e0e04 */
[----:B------:R-:W-:Y:S01]  /*acc0*/  ISETP.NE.U32.AND P1, PT, RZ, UR8, PT ;  /* 0x00000008ff007c0c */ /* 0x000fe2000bf25070 */
[----:B------:R-:W0:Y:S02]  /*acd0*/  LDC R21, c[0x0][0x148] ;  /* 0x00005200ff157b82 */ /* 0x000e240000000800 */
[----:B------:R-:W-:Y:S01]  /*ace0*/  IMAD R6, R4, UR4, RZ ;  /* 0x0000000404067c24 */ /* 0x000fe2000f8e02ff */
[----:B------:R-:W-:Y:S01]  /*acf0*/  ISETP.NE.AND.EX P1, PT, RZ, UR9, PT, P1 ;  /* 0x00000009ff007c0c */ /* 0x000fe2000bf25310 */
[----:B------:R-:W-:Y:S01]  /*ad00*/  IMAD.WIDE.U32 R4, R7, UR4, R16 ;  /* 0x0000000407047c25 */ /* 0x000fe2000f8e0010 */
[----:B------:R-:W-:-:S03]  /*ad10*/  ULDC UR4, c[0x0][0x150] ;  /* 0x0000540000047ab9 */ /* 0x000fc60000000800 */
[----:B------:R-:W-:Y:S02]  /*ad20*/  IMAD R7, R7, UR5, R6 ;  /* 0x0000000507077c24 */ /* 0x000fe4000f8e0206 */
[----:B------:R-:W-:Y:S01]  /*ad30*/  FMUL R6, R9, UR4 ;  /* 0x0000000409067c20 */ /* 0x000fe20008400000 */
[----:B------:R-:W-:Y:S01]  /*ad40*/  ULDC UR4, c[0x0][0x618] ;  /* 0x0001860000047ab9 */ /* 0x000fe20000000800 */
[----:B------:R-:W-:Y:S01]  /*ad50*/  ULDC UR5, c[0x0][0x154] ;  /* 0x0000550000057ab9 */ /* 0x000fe20000000800 */
[----:B------:R-:W-:-:S03]  /*ad60*/  IMAD.IADD R5, R5, 0x1, R7 ;  /* 0x0000000105057824 */ /* 0x000fc600078e0207 */
[----:B------:R-:W3:Y:S02]  /*ad70*/  F2I.U32.TRUNC.NTZ R6, R6 ;  /* 0x0000000600067305 */ /* 0x000ee4000020f000 */
[----:B------:R-:W-:Y:S02]  /*ad80*/  SHF.R.U64 R9, R4, UR4, R5 ;  /* 0x0000000404097c19 */ /* 0x000fe40008001205 */
[----:B-1----:R-:W-:-:S05]  /*ad90*/  I2FP.F32.U32 R4, R12 ;  /* 0x0000000c00047245 */ /* 0x002fca0000201000 */
[----:B------:R-:W-:Y:S01]  /*ada0*/  FMUL R22, R4, UR5 ;  /* 0x0000000504167c20 */ /* 0x000fe20008400000 */
[----:B------:R-:W-:Y:S01]  /*adb0*/  SHF.R.U32.HI R4, RZ, UR4, R5 ;  /* 0x00000004ff047c19 */ /* 0x000fe20008011605 */
[----:B------:R-:W-:-:S03]  /*adc0*/  ULDC UR4, c[0x0][0x658] ;  /* 0x0001960000047ab9 */ /* 0x000fc60000000800 */
[--C-:B------:R-:W-:Y:S01]  /*add0*/  SHF.R.U64 R20, R9, UR6, R4.reuse ;  /* 0x0000000609147c19 */ /* 0x100fe20008001204 */
[----:B------:R-:W1:Y:S01]  /*ade0*/  F2I.U32.TRUNC.NTZ R22, R22 ;  /* 0x0000001600167305 */ /* 0x000e62000020f000 */
[----:B------:R-:W-:Y:S01]  /*adf0*/  SHF.R.U32.HI R5, RZ, UR6, R4 ;  /* 0x00000006ff057c19 */ /* 0x000fe20008011604 */
[----:B---3--:R-:W-:-:S03]  /*ae00*/  IMAD.MOV R6, RZ, RZ, -R6 ;  /* 0x000000ffff067224 */ /* 0x008fc600078e0a06 */
[--C-:B------:R-:W-:Y:S01]  /*ae10*/  SHF.R.U64 R15, R20, UR4, R5.reuse ;  /* 0x00000004140f7c19 */ /* 0x100fe20008001205 */
[----:B--2---:R-:W-:Y:S01]  /*ae20*/  IMAD R14, R25, R6, R14 ;  /* 0x00000006190e7224 */ /* 0x004fe200078e020e */
[----:B------:R-:W-:-:S03]  /*ae30*/  SHF.R.U32.HI R23, RZ, UR4, R5 ;  /* 0x00000004ff177c19 */ /* 0x000fc60008011605 */
[----:B------:R-:W-:Y:S02]  /*ae40*/  IMAD.MOV.U32 R4, RZ, RZ, R15 ;  /* 0x000000ffff047224 */ /* 0x000fe400078e000f */
[----:B------:R-:W-:Y:S01]  /*ae50*/  IMAD.MOV.U32 R5, RZ, RZ, R23 ;  /* 0x000000ffff057224 */ /* 0x000fe200078e0017 */
[----:B-1----:R-:W-:Y:S06]  /*ae60*/  @!P1 BRA `(.L_x_301) ;  /* 0x0000000000289947 */ /* 0x002fec0003800000 */
[----:B------:R-:W-:Y:S02]  /*ae70*/  ULDC UR4, c[0x0][0x64c] ;  /* 0x0001930000047ab9 */ /* 0x000fe40000000800 */
[----:B------:R-:W-:-:S05]  /*ae80*/  IADD3 R5, P1, R15, UR4, RZ ;  /* 0x000000040f057c10 */ /* 0x000fca000ff3e0ff */
[----:B------:R-:W-:-:S04]  /*ae90*/  IMAD.X R23, RZ, RZ, R23, P1 ;  /* 0x000000ffff177224 */ /* 0x000fc800008e0617 */
[----:B------:R-:W-:-:S04]  /*aea0*/  IMAD.WIDE.U32 R6, R23, UR8, RZ ;  /* 0x0000000817067c25 */ /* 0x000fc8000f8e00ff */
[----:B------:R-:W-:-:S04]  /*aeb0*/  IMAD.WIDE.U32 R6, P1, R5, UR9, R6 ;  /* 0x0000000905067c25 */ /* 0x000fc8000f820006 */
[----:B------:R-:W-:-:S04]  /*aec0*/  IMAD.WIDE.U32 R4, R5, UR8, RZ ;  /* 0x0000000805047c25 */ /* 0x000fc8000f8e00ff */
[----:B------:R-:W-:Y:S01]  /*aed0*/  IMAD.MOV.U32 R4, RZ, RZ, R7 ;  /* 0x000000ffff047224 */ /* 0x000fe200078e0007 */
[----:B------:R-:W-:Y:S01]  /*aee0*/  IADD3 RZ, P3, R5, R6, RZ ;  /* 0x0000000605ff7210 */ /* 0x000fe20007f7e0ff */
[----:B------:R-:W-:-:S04]  /*aef0*/  IMAD.X R5, RZ, RZ, RZ, P1 ;  /* 0x000000ffff057224 */ /* 0x000fc800008e06ff */
[----:B------:R-:W-:-:S08]  /*af00*/  IMAD.WIDE.U32.X R4, R23, UR9, R4, P3 ;  /* 0x0000000917047c25 */ /* 0x000fd000098e0404 */
.L_x_301:
[----:B------:R-:W-:Y:S01]  /*af10*/  ISETP.NE.AND P1, PT, R2, 0x1, PT ;  /* 0x000000010200780c */ /* 0x000fe20003f25270 */
[----:B------:R-:W-:Y:S01]  /*af20*/  ULDC UR4, c[0x0][0x648] ;  /* 0x0001920000047ab9 */ /* 0x000fe20000000800 */
[----:B------:R-:W-:Y:S01]  /*af30*/  LOP3.LUT R20, R20, UR17, RZ, 0xc0, !PT ;  /* 0x0000001114147c12 */ /* 0x000fe2000f8ec0ff */
[----:B------:R-:W-:Y:S01]  /*af40*/  IMAD.MOV R22, RZ, RZ, -R22 ;  /* 0x000000ffff167224 */ /* 0x000fe200078e0a16 */
[----:B------:R-:W-:Y:S01]  /*af50*/  SHF.R.U64 R5, R4, UR4, R5 ;  /* 0x0000000404057c19 */ /* 0x000fe20008001205 */
[----:B------:R-:W-:Y:S01]  /*af60*/  ULDC UR4, c[0x0][0x638] ;  /* 0x00018e0000047ab9 */ /* 0x000fe20000000800 */
[----:B------:R-:W-:Y:S01]  /*af70*/  LOP3.LUT R6, R9, UR16, RZ, 0xc0, !PT ;  /* 0x0000001009067c12 */ /* 0x000fe2000f8ec0ff */
[----:B------:R-:W-:Y:S02]  /*af80*/  ULDC UR5, c[0x0][0x610] ;  /* 0x0001840000057ab9 */ /* 0x000fe40000000800 */
[----:B------:R-:W-:Y:S02]  /*af90*/  IMAD.MOV R4, RZ, RZ, -R5 ;  /* 0x000000ffff047224 */ /* 0x000fe400078e0a05 */
[----:B------:R-:W-:-:S02]  /*afa0*/  IMAD R5, R5, UR18, R20 ;  /* 0x0000001205057c24 */ /* 0x000fc4000f8e0214 */
[----:B0-----:R-:W-:Y:S02]  /*afb0*/  @P1 IMAD R14, R21, R22, R12 ;  /* 0x00000016150e1224 */ /* 0x001fe400078e020c */
[----:B------:R-:W-:Y:S01]  /*afc0*/  IMAD R15, R4, UR4, R15 ;  /* 0x00000004040f7c24 */ /* 0x000fe2000f8e020f */
[----:B------:R-:W-:Y:S01]  /*afd0*/  ULDC UR4, c[0x0][0x600] ;  /* 0x0001800000047ab9 */ /* 0x000fe20000000800 */
[----:B------:R-:W-:Y:S02]  /*afe0*/  IMAD R14, R5, UR5, R14 ;  /* 0x00000005050e7c24 */ /* 0x000fe4000f8e020e */
[----:B------:R-:W-:Y:S02]  /*aff0*/  IMAD R15, R15, UR4, R6 ;  /* 0x000000040f0f7c24 */ /* 0x000fe4000f8e0206 */
[----:B------:R-:W-:-:S03]  /*b000*/  IMAD.MOV.U32 R4, RZ, RZ, 0x1 ;  /* 0x00000001ff047424 */ /* 0x000fc600078e00ff */
[----:B------:R-:W-:Y:S02]  /*b010*/  SEL R9, R15, R14, !P1 ;  /* 0x0000000e0f097207 */ /* 0x000fe40004800000 */
[----:B------:R-:W-:-:S07]  /*b020*/  SEL R7, R14, R15, !P1 ;  /* 0x0000000f0e077207 */ /* 0x000fce0004800000 */
.L_x_299:
[----:B------:R-:W-:Y:S05]  /*b030*/  BSYNC B1 ;  /* 0x0000000000017941 */ /* 0x000fea0003800000 */
.L_x_298:
[----:B------:R-:W-:-:S13]  /*b040*/  LOP3.LUT P1, RZ, R4, 0xff, RZ, 0xc0, !PT ;  /* 0x000000ff04ff7812 */ /* 0x000fda000782c0ff */
[----:B------:R-:W-:Y:S05]  /*b050*/  @P1 BRA `(.L_x_302) ;  /* 0xfffffff400481947 */ /* 0x000fea000383ffff */
[----:B------:R-:W-:Y:S05]  /*b060*/  BSYNC B0 ;  /* 0x0000000000007941 */ /* 0x000fea0003800000 */
.L_x_290:
[----:B------:R-:W-:-:S03]  /*b070*/  UMOV UR4, 0xffffffff ;  /* 0xffffffff00047882 */ /* 0x000fc60000000000 */
[----:B------:R-:W-:Y:S05]  /*b080*/  BRA.DIV UR4, `(.L_x_303) ;  /* 0x0000000604187947 */ /* 0x000fea000b800000 */
[----:B------:R-:W-:-:S13]  /*b090*/  ELECT P6, URZ, PT ;  /* 0x00000000003f782f */ /* 0x000fda00038c0000 */
.L_x_317:
[----:B------:R-:W-:Y:S04]  /*b0a0*/  BSSY B0, `(.L_x_304) ;  /* 0x000002b000007945 */ /* 0x000fe80003800000 */
[----:B------:R-:W-:Y:S05]  /*b0b0*/  @!P6 BRA `(.L_x_305) ;  /* 0x0000000000a4e947 */ /* 0x000fea0003800000 */
[----:B------:R-:W-:-:S04]  /*b0c0*/  LOP3.LUT R19, R19, 0x2, RZ, 0xfc, !PT ;  /* 0x0000000213137812 */ /* 0x000fc800078efcff */
[----:B------:R-:W-:-:S13]  /*b0d0*/  ISETP.NE.AND P0, PT, R19, 0x3, PT ;  /* 0x000000031300780c */ /* 0x000fda0003f05270 */
[----:B------:R-:W-:Y:S05]  /*b0e0*/  @!P0 BRA `(.L_x_306) ;  /* 0x0000000000048947 */ /* 0x000fea0003800000 */
[----:B------:R-:W-:Y:S01]  /*b0f0*/  BPT.TRAP 0x1 ;  /* 0x000000040000795c */ /* 0x000fe20000300000 */
.L_x_306:
[----:B------:R-:W0:Y:S01]  /*b100*/  S2R R5, SR_CgaCtaId ;  /* 0x0000000000057919 */ /* 0x000e220000008800 */
[----:B------:R-:W-:Y:S02]  /*b110*/  MOV R2, 0x400 ;  /* 0x0000040000027802 */ /* 0x000fe40000000f00 */
[----:B------:R-:W-:Y:S02]  /*b120*/  SHF.L.U32 R4, R3, 0x1f, RZ ;  /* 0x0000001f03047819 */ /* 0x000fe400000006ff */
[----:B0-----:R-:W-:-:S05]  /*b130*/  LEA R5, R5, R2, 0x18 ;  /* 0x0000000205057211 */ /* 0x001fca00078ec0ff */
[----:B------:R-:W-:-:S04]  /*b140*/  VIADD R5, R5, 0x20 ;  /* 0x0000002005057836 */ /* 0x000fc80000000000 */
[C---:B------:R-:W-:Y:S02]  /*b150*/  IMAD R7, R0.reuse, 0x8, R5 ;  /* 0x0000000800077824 */ /* 0x040fe400078e0205 */
[----:B------:R-:W-:Y:S02]  /*b160*/  VIADD R0, R0, 0x1 ;  /* 0x0000000100007836 */ /* 0x000fe40000000000 */
[----:B------:R-:W0:Y:S03]  /*b170*/  SYNCS.PHASECHK.TRANS64.TRYWAIT P0, [R7+URZ], R4 ;  /* 0x00000004070075a7 */ /* 0x000e26000800017f */
[----:B------:R-:W-:-:S04]  /*b180*/  ISETP.NE.AND P1, PT, R0, 0x4, PT ;  /* 0x000000040000780c */ /* 0x000fc80003f25270 */
[----:B------:R-:W-:Y:S02]  /*b190*/  SEL R2, RZ, 0x1, P1 ;  /* 0x00000001ff027807 */ /* 0x000fe40000800000 */
[----:B------:R-:W-:Y:S02]  /*b1a0*/  SEL R0, R0, RZ, P1 ;  /* 0x000000ff00007207 */ /* 0x000fe40000800000 */
[----:B------:R-:W-:-:S03]  /*b1b0*/  LOP3.LUT R9, R3, R2, RZ, 0x3c, !PT ;  /* 0x0000000203097212 */ /* 0x000fc600078e3cff */
[----:B------:R-:W-:Y:S01]  /*b1c0*/  IMAD R6, R0, 0x8, R5 ;  /* 0x0000000800067824 */ /* 0x000fe200078e0205 */
[----:B------:R-:W-:Y:S01]  /*b1d0*/  SHF.L.U32 R3, R9, 0x1f, RZ ;  /* 0x0000001f09037819 */ /* 0x000fe200000006ff */
[----:B0-----:R-:W-:Y:S06]  /*b1e0*/  @!P0 BRA `(.L_x_307) ;  /* 0x0000000000e08947 */ /* 0x001fec0003800000 */
.L_x_318:
[----:B------:R-:W1:Y:S01]  /*b1f0*/  SYNCS.PHASECHK.TRANS64.TRYWAIT P0, [R6+URZ], R3 ;  /* 0x00000003060075a7 */ /* 0x000e62000800017f */
[----:B------:R-:W-:-:S05]  /*b200*/  VIADD R0, R0, 0x1 ;  /* 0x0000000100007836 */ /* 0x000fca0000000000 */
[----:B------:R-:W-:-:S04]  /*b210*/  ISETP.NE.AND P1, PT, R0, 0x4, PT ;  /* 0x000000040000780c */ /* 0x000fc80003f25270 */
[----:B------:R-:W-:Y:S02]  /*b220*/  SEL R2, RZ, 0x1, P1 ;  /* 0x00000001ff027807 */ /* 0x000fe40000800000 */
[----:B------:R-:W-:Y:S02]  /*b230*/  SEL R0, R0, RZ, P1 ;  /* 0x000000ff00007207 */ /* 0x000fe40000800000 */
[----:B------:R-:W-:-:S03]  /*b240*/  LOP3.LUT R9, R9, R2, RZ, 0x3c, !PT ;  /* 0x0000000209097212 */ /* 0x000fc600078e3cff */
[----:B0-----:R-:W-:Y:S01]  /*b250*/  IMAD R7, R0, 0x8, R5 ;  /* 0x0000000800077824 */ /* 0x001fe200078e0205 */
[----:B------:R-:W-:Y:S01]  /*b260*/  SHF.L.U32 R4, R9, 0x1f, RZ ;  /* 0x0000001f09047819 */ /* 0x000fe200000006ff */
[----:B-1----:R-:W-:Y:S06]  /*b270*/  @!P0 BRA `(.L_x_308) ;  /* 0x0000000000d08947 */ /* 0x002fec0003800000 */
.L_x_319:
[----:B------:R-:W1:Y:S01]  /*b280*/  SYNCS.PHASECHK.TRANS64.TRYWAIT P0, [R7+URZ], R4 ;  /* 0x00000004070075a7 */ /* 0x000e62000800017f */
[----:B------:R-:W-:-:S05]  /*b290*/  VIADD R0, R0, 0x1 ;  /* 0x0000000100007836 */ /* 0x000fca0000000000 */
[----:B------:R-:W-:-:S04]  /*b2a0*/  ISETP.NE.AND P1, PT, R0, 0x4, PT ;  /* 0x000000040000780c */ /* 0x000fc80003f25270 */
[----:B------:R-:W-:Y:S02]  /*b2b0*/  SEL R2, RZ, 0x1, P1 ;  /* 0x00000001ff027807 */ /* 0x000fe40000800000 */
[----:B------:R-:W-:Y:S02]  /*b2c0*/  SEL R0, R0, RZ, P1 ;  /* 0x000000ff00007207 */ /* 0x000fe40000800000 */
[----:B------:R-:W-:Y:S01]  /*b2d0*/  LOP3.LUT R2, R9, R2, RZ, 0x3c, !PT ;  /* 0x0000000209027212 */ /* 0x000fe200078e3cff */
[----:B-1----:R-:W-:Y:S06]  /*b2e0*/  @!P0 BRA `(.L_x_309) ;  /* 0x0000000000c88947 */ /* 0x002fec0003800000 */
.L_x_320:
[----:B------:R-:W-:Y:S01]  /*b2f0*/  IMAD R5, R0, 0x8, R5 ;  /* 0x0000000800057824 */ /* 0x000fe200078e0205 */
[----:B------:R-:W-:-:S07]  /*b300*/  SHF.L.U32 R0, R2, 0x1f, RZ ;  /* 0x0000001f02007819 */ /* 0x000fce00000006ff */
.L_x_310:
[----:B--2---:R2:W3:Y:S02]  /*b310*/  SYNCS.PHASECHK.TRANS64.TRYWAIT P0, [R5+URZ], R0 ;  /* 0x00000000050075a7 */ /* 0x0044e4000800017f */
[----:B---3--:R-:W-:Y:S05]  /*b320*/  @!P0 NANOSLEEP.SYNCS 0x989680 ;  /* 0x009896800000895d */ /* 0x008fea0003900000 */
[----:B------:R-:W3:Y:S02]  /*b330*/  @!P0 SYNCS.PHASECHK.TRANS64 P0, [R5+URZ], R0 ;  /* 0x00000000050085a7 */ /* 0x000ee4000800007f */
[----:B---3--:R-:W-:Y:S05]  /*b340*/  @!P0 BRA `(.L_x_310) ;  /* 0xfffffffc00f08947 */ /* 0x008fea000383ffff */
.L_x_305:
[----:B------:R-:W-:Y:S05]  /*b350*/  BSYNC B0 ;  /* 0x0000000000007941 */ /* 0x000fea0003800000 */
.L_x_304:
[----:B------:R-:W-:Y:S05]  /*b360*/  EXIT ;  /* 0x000000000000794d */ /* 0x000fea0003800000 */
.L_x_17:
[----:B---3--:R3:W4:Y:S02]  /*b370*/  SYNCS.PHASECHK.TRANS64.TRYWAIT P1, [R3+URZ], R0 ;  /* 0x00000000030075a7 */ /* 0x008724000802017f */
[----:B----4-:R-:W-:Y:S05]  /*b380*/  @!P1 NANOSLEEP.SYNCS 0x989680 ;  /* 0x009896800000995d */ /* 0x010fea0003900000 */
[----:B------:R-:W4:Y:S02]  /*b390*/  @!P1 SYNCS.PHASECHK.TRANS64 P1, [R3+URZ], R0 ;  /* 0x00000000030095a7 */ /* 0x000f24000802007f */
[----:B----4-:R-:W-:Y:S05]  /*b3a0*/  @!P1 BRA `(.L_x_17) ;  /* 0xfffffffc00f09947 */ /* 0x010fea000383ffff */
[----:B------:R-:W-:Y:S05]  /*b3b0*/  BRA `(.L_x_16) ;  /* 0xffffff5c00947947 */ /* 0x000fea000383ffff */
.L_x_22:
[----:B-1----:R-:W-:-:S04]  /*b3c0*/  IMAD.U32 R4, RZ, RZ, UR4 ;  /* 0x00000004ff047e24 */ /* 0x002fc8000f8e00ff */
[----:B------:R1:W2:Y:S03]  /*b3d0*/  SYNCS.PHASECHK.TRANS64.TRYWAIT P1, [R4+URZ], R3 ;  /* 0x00000003040075a7 */ /* 0x0002a6000802017f */
[----:B--2---:R-:W-:Y:S05]  /*b3e0*/  @!P1 NANOSLEEP.SYNCS 0x989680 ;  /* 0x009896800000995d */ /* 0x004fea0003900000 */
[----:B------:R-:W2:Y:S02]  /*b3f0*/  @!P1 SYNCS.PHASECHK.TRANS64 P1, [R4+URZ], R3 ;  /* 0x00000003040095a7 */ /* 0x000ea4000802007f */
[----:B--2---:R-:W-:Y:S05]  /*b400*/  @!P1 BRA `(.L_x_22) ;  /* 0xfffffffc00ec9947 */ /* 0x004fea000383ffff */
[----:B------:R-:W-:Y:S05]  /*b410*/  BRA `(.L_x_21) ;  /* 0xffffff6000387947 */ /* 0x000fea000383ffff */
.L_x_291:
[----:B------:R-:W-:Y:S01]  /*b420*/  BSSY B1, `(.L_x_311) ;  /* 0x0000006000017945 */ /* 0x000fe20003800000 */
[----:B------:R-:W-:-:S07]  /*b430*/  IMAD.MOV.U32 R15, RZ, RZ, -0x1 ;  /* 0xffffffffff0f7424 */ /* 0x000fce00078e00ff */
[----:B------:R-:W-:Y:S05]  /*b440*/  WARPSYNC.COLLECTIVE R15, `(.L_x_312) ;  /* 0x000000000f0c7348 */ /* 0x000fea0003c00000 */
[----:B------:R-:W-:Y:S02]  /*b450*/  ELECT P6, UR62, PT ;  /* 0x00000000003e782f */ /* 0x000fe400038c0000 */
[----:B------:R-:W-:Y:S01]  /*b460*/  MOV R14, UR62 ;  /* 0x0000003e000e7c02 */ /* 0x000fe20008000f00 */
[----:B------:R-:W-:Y:S10]  /*b470*/  ENDCOLLECTIVE ;  /* 0x000000000000791b */ /* 0x000ff40003800000 */
.L_x_312:
[----:B------:R-:W-:Y:S05]  /*b480*/  BSYNC B1 ;  /* 0x0000000000017941 */ /* 0x000fea0003800000 */
.L_x_311:
[----:B------:R-:W-:Y:S05]  /*b490*/  BRA `(.L_x_313) ;  /* 0xfffffff000447947 */ /* 0x000fea000383ffff */
.L_x_294:
[----:B0-----:R0:W1:Y:S02]  /*b4a0*/  SYNCS.PHASECHK.TRANS64.TRYWAIT P1, [R12+URZ+0x20], R7 ;  /* 0x000020070c0075a7 */ /* 0x001064000802017f */
[----:B-1----:R-:W-:Y:S05]  /*b4b0*/  @!P1 NANOSLEEP.SYNCS 0x989680 ;  /* 0x009896800000995d */ /* 0x002fea0003900000 */
[----:B------:R-:W1:Y:S02]  /*b4c0*/  @!P1 SYNCS.PHASECHK.TRANS64 P1, [R12+URZ+0x20], R7 ;  /* 0x000020070c0095a7 */ /* 0x000e64000802007f */
[----:B-1----:R-:W-:Y:S05]  /*b4d0*/  @!P1 BRA `(.L_x_294) ;  /* 0xfffffffc00f09947 */ /* 0x002fea000383ffff */
[----:B------:R-:W-:Y:S05]  /*b4e0*/  BRA `(.L_x_314) ;  /* 0xfffffff000787947 */ /* 0x000fea000383ffff */
.L_x_303:
[----:B------:R-:W-:Y:S01]  /*b4f0*/  BSSY B0, `(.L_x_315) ;  /* 0x0000006000007945 */ /* 0x000fe20003800000 */
[----:B------:R-:W-:-:S07]  /*b500*/  IMAD.MOV.U32 R15, RZ, RZ, -0x1 ;  /* 0xffffffffff0f7424 */ /* 0x000fce00078e00ff */
[----:B------:R-:W-:Y:S05]  /*b510*/  WARPSYNC.COLLECTIVE R15, `(.L_x_316) ;  /* 0x000000000f0c7348 */ /* 0x000fea0003c00000 */
[----:B------:R-:W-:Y:S02]  /*b520*/  ELECT P6, UR62, PT ;  /* 0x00000000003e782f */ /* 0x000fe400038c0000 */
[----:B------:R-:W-:Y:S01]  /*b530*/  MOV R14, UR62 ;  /* 0x0000003e000e7c02 */ /* 0x000fe20008000f00 */
[----:B------:R-:W-:Y:S10]  /*b540*/  ENDCOLLECTIVE ;  /* 0x000000000000791b */ /* 0x000ff40003800000 */
.L_x_316:
[----:B------:R-:W-:Y:S05]  /*b550*/  BSYNC B0 ;  /* 0x0000000000007941 */ /* 0x000fea0003800000 */
.L_x_315:
[----:B------:R-:W-:Y:S05]  /*b560*/  BRA `(.L_x_317) ;  /* 0xfffffff800cc7947 */ /* 0x000fea000383ffff */
.L_x_307:
[----:B0-----:R0:W1:Y:S02]  /*b570*/  SYNCS.PHASECHK.TRANS64.TRYWAIT P0, [R7+URZ], R4 ;  /* 0x00000004070075a7 */ /* 0x001064000800017f */
[----:B-1----:R-:W-:Y:S05]  /*b580*/  @!P0 NANOSLEEP.SYNCS 0x989680 ;  /* 0x009896800000895d */ /* 0x002fea0003900000 */
[----:B------:R-:W1:Y:S02]  /*b590*/  @!P0 SYNCS.PHASECHK.TRANS64 P0, [R7+URZ], R4 ;  /* 0x00000004070085a7 */ /* 0x000e64000800007f */
[----:B-1----:R-:W-:Y:S05]  /*b5a0*/  @!P0 BRA `(.L_x_307) ;  /* 0xfffffffc00f08947 */ /* 0x002fea000383ffff */
[----:B------:R-:W-:Y:S05]  /*b5b0*/  BRA `(.L_x_318) ;  /* 0xfffffffc000c7947 */ /* 0x000fea000383ffff */
.L_x_308:
[----:B0-----:R0:W1:Y:S02]  /*b5c0*/  SYNCS.PHASECHK.TRANS64.TRYWAIT P0, [R6+URZ], R3 ;  /* 0x00000003060075a7 */ /* 0x001064000800017f */
[----:B-1----:R-:W-:Y:S05]  /*b5d0*/  @!P0 NANOSLEEP.SYNCS 0x989680 ;  /* 0x009896800000895d */ /* 0x002fea0003900000 */
[----:B------:R-:W1:Y:S02]  /*b5e0*/  @!P0 SYNCS.PHASECHK.TRANS64 P0, [R6+URZ], R3 ;  /* 0x00000003060085a7 */ /* 0x000e64000800007f */
[----:B-1----:R-:W-:Y:S05]  /*b5f0*/  @!P0 BRA `(.L_x_308) ;  /* 0xfffffffc00f08947 */ /* 0x002fea000383ffff */
[----:B------:R-:W-:Y:S05]  /*b600*/  BRA `(.L_x_319) ;  /* 0xfffffffc001c7947 */ /* 0x000fea000383ffff */
.L_x_309:
[----:B-1----:R1:W2:Y:S02]  /*b610*/  SYNCS.PHASECHK.TRANS64.TRYWAIT P0, [R7+URZ], R4 ;  /* 0x00000004070075a7 */ /* 0x0022a4000800017f */
[----:B--2---:R-:W-:Y:S05]  /*b620*/  @!P0 NANOSLEEP.SYNCS 0x989680 ;  /* 0x009896800000895d */ /* 0x004fea0003900000 */
[----:B------:R-:W2:Y:S02]  /*b630*/  @!P0 SYNCS.PHASECHK.TRANS64 P0, [R7+URZ], R4 ;  /* 0x00000004070085a7 */ /* 0x000ea4000800007f */
[----:B--2---:R-:W-:Y:S05]  /*b640*/  @!P0 BRA `(.L_x_309) ;  /* 0xfffffffc00f08947 */ /* 0x004fea000383ffff */
[----:B------:R-:W-:Y:S05]  /*b650*/  BRA `(.L_x_320) ;  /* 0xfffffffc00247947 */ /* 0x000fea000383ffff */
.L_x_321:
[----:B------:R-:W-:-:S00]  /*b660*/  BRA `(.L_x_321) ;  /* 0xfffffffc00fc7947 */ /* 0x000fc0000383ffff */
[----:B------:R-:W-:-:S00]  /*b670*/  NOP ;  /* 0x0000000000007918 */ /* 0x000fc00000000000 */
        /* <DEDUP_REMOVED lines=8> */
.L_x_322:


//--------------------- .nv.global.init           --------------------------
	.section	.nv.global.init,"aw",@progbits
.nv.global.init:
	.type		$str$22,@object
	.size		$str$22,($str$23 - $str$22)
$str$22:
        /*0000*/ 	.byte	0x6b, 0x5f, 0x74, 0x69, 0x6c, 0x65, 0x5f, 0x63, 0x6f, 0x75, 0x6e, 0x74, 0x20, 0x3e, 0x3d, 0x20
        /*0010*/ 	.byte	0x31, 0x00
	.type		$str$23,@object
	.size		$str$23,(__unnamed_1 - $str$23)
$str$23:
        /*0012*/ 	.byte	0x2f, 0x74, 0x6d, 0x70, 0x2f, 0x63, 0x75, 0x74, 0x6c, 0x61, 0x73, 0x73, 0x5f, 0x73, 0x77, 0x65
        /*0022*/ 	.byte	0x65, 0x70, 0x5f, 0x73, 0x72, 0x63, 0x2f, 0x69, 0x6e, 0x63, 0x6c, 0x75, 0x64, 0x65, 0x2f, 0x63
        /*0032*/ 	.byte	0x75, 0x74, 0x6c, 0x61, 0x73, 0x73, 0x2f, 0x67, 0x65, 0x6d, 0x6d, 0x2f, 0x63, 0x6f, 0x6c, 0x6c
        /*0042*/ 	.byte	0x65, 0x63, 0x74, 0x69, 0x76, 0x65, 0x2f, 0x73, 0x6d, 0x39, 0x30, 0x5f, 0x6d, 0x6d, 0x61, 0x5f
        /*0052*/ 	.byte	0x74, 0x6d, 0x61, 0x5f, 0x67, 0x6d, 0x6d, 0x61, 0x5f, 0x73, 0x73, 0x5f, 0x77, 0x61, 0x72, 0x70
        /*0062*/ 	.byte	0x73, 0x70, 0x65, 0x63, 0x69, 0x61, 0x6c, 0x69, 0x7a, 0x65, 0x64, 0x2e, 0x68, 0x70, 0x70, 0x00
	.type		__unnamed_1,@object
	.size		__unnamed_1,(.L_0 - __unnamed_1)
__unnamed_1:
        /*0072*/ 	.byte	0x76, 0x6f, 0x69, 0x64, 0x20, 0x63, 0x75, 0x74, 0x6c, 0x61, 0x73, 0x73, 0x3a, 0x3a, 0x67, 0x65
        /* <DEDUP_REMOVED lines=179> */
        /*0bb2*/ 	.byte	0x3a, 0x3a, 0x69, 0x64, 0x65, 0x6e, 0x74, 0x69, 0x74, 0x79, 0x5d, 0x00
.L_0:


//--------------------- .nv.shared._ZN7cutlass13device_kernelINS_4gemm6kernel13GemmUniversalIN4cute5tupleIJiiiiEEENS1_10collective13CollectiveMmaINS1_34MainloopSm90TmaGmmaWarpSpecializedILi4ENS5_IJNS4_1CILi1EEESB_SB_EEENS1_35KernelTmaWarpSpecializedCooperativeEEENS5_IJNSA_ILi128EEENSA_ILi256EEENSA_ILi32EEEEEENS_6half_tENS5_IJlSB_lEEESJ_SK_NS4_8TiledMMAINS4_8MMA_AtomIJNS4_4SM904GMMA26MMA_64x256x16_F32F16F16_SSILNSO_5MajorE0ELSQ_0ELNSO_7ScaleInE1ELSR_1EEEEEENS4_6LayoutINS5_IJNSA_ILi2EEESB_SB_EEENS5_IJSB_NSA_ILi0EEESX_EEEEENS5_IJNS4_10UnderscoreES10_S10_EEEEENS4_13SM90_TMA_LOADENS4_14ComposedLayoutINS4_7SwizzleILi2ELi4ELi3EEENS4_18smem_ptr_flag_bitsILi16EEENSU_INS5_IJNSA_ILi8EEESH_EEENS5_IJSH_SB_EEEEEEEvNS4_8identityES13_S1D_vS1E_EENS_8epilogue10collective6detail29Sm90TmaWarpSpecializedAdapterINS1H_15DefaultEpilogueISJ_SK_SK_NS1G_6thread17LinearCombinationISJ_Li1EffLNS1L_9ScaleType4KindE0ELNS_15FloatRoundStyleE2ESJ_EENS1_15EpilogueDefaultEEEEEvvEEEEvNT_6ParamsE --------------------------
	.section	.nv.shared._ZN7cutlass13device_kernelINS_4gemm6kernel13GemmUniversalIN4cute5tupleIJiiiiEEENS1_10collective13CollectiveMmaINS1_34MainloopSm90TmaGmmaWarpSpecializedILi4ENS5_IJNS4_1CILi1EEESB_SB_EEENS1_35KernelTmaWarpSpecializedCooperativeEEENS5_IJNSA_ILi128EEENSA_ILi256EEENSA_ILi32EEEEEENS_6half_tENS5_IJlSB_lEEESJ_SK_NS4_8TiledMMAINS4_8MMA_AtomIJNS4_4SM904GMMA26MMA_64x256x16_F32F16F16_SSILNSO_5MajorE0ELSQ_0ELNSO_7ScaleInE1ELSR_1EEEEEENS4_6LayoutINS5_IJNSA_ILi2EEESB_SB_EEENS5_IJSB_NSA_ILi0EEESX_EEEEENS5_IJNS4_10UnderscoreES10_S10_EEEEENS4_13SM90_TMA_LOADENS4_14ComposedLayoutINS4_7SwizzleILi2ELi4ELi3EEENS4_18smem_ptr_flag_bitsILi16EEENSU_INS5_IJNSA_ILi8EEESH_EEENS5_IJSH_SB_EEEEEEEvNS4_8identityES13_S1D_vS1E_EENS_8epilogue10collective6detail29Sm90TmaWarpSpecializedAdapterINS1H_15DefaultEpilogueISJ_SK_SK_NS1G_6thread17LinearCombinationISJ_Li1EffLNS1L_9ScaleType4KindE0ELNS_15FloatRoundStyleE2ESJ_EENS1_15EpilogueDefaultEEEEEvvEEEEvNT_6ParamsE,"aw",@nobits
	.sectionflags	@""
	.align	16
	.zero		1024


//--------------------- .nv.shared.reserved.0     --------------------------
	.section	.nv.shared.reserved.0,"aw",@nobits
	.weak		__nv_reservedSMEM_offset_0_alias
	.size		__nv_reservedSMEM_offset_0_alias, 0, 0
	.other		__nv_reservedSMEM_offset_0_alias,@"STO_CUDA_RESERVED_SHARED STV_DEFAULT"
__nv_reservedSMEM_offset_0_alias:
	.zero		0


//--------------------- .nv.global                --------------------------
	.section	.nv.global,"aw",@nobits
.nv.global:
	.type		_ZN39_INTERNAL_8e76434d_4_k_cu_a3d8c975_30804cute1_E,@object
	.size		_ZN39_INTERNAL_8e76434d_4_k_cu_a3d8c975_30804cute1_E,(_ZN39_INTERNAL_8e76434d_4_k_cu_a3d8c975_30804cuda3std3__45__cpo6cbeginE - _ZN39_INTERNAL_8e76434d_4_k_cu_a3d8c975_30804cute1_E)
_ZN39_INTERNAL_8e76434d_4_k_cu_a3d8c975_30804cute1_E:
	.zero		1
	.type		_ZN39_INTERNAL_8e76434d_4_k_cu_a3d8c975_30804cuda3std3__45__cpo6cbeginE,@object
	.size		_ZN39_INTERNAL_8e76434d_4_k_cu_a3d8c975_30804cuda3std3__45__cpo6cbeginE,(_ZN39_INTERNAL_8e76434d_4_k_cu_a3d8c975_30804cuda3std3__48in_placeE - _ZN39_INTERNAL_8e76434d_4_k_cu_a3d8c975_30804cuda3std3__45__cpo6cbeginE)
_ZN39_INTERNAL_8e76434d_4_k_cu_a3d8c975_30804cuda3std3__45__cpo6cbeginE:
	.zero		1
	.type		_ZN39_INTERNAL_8e76434d_4_k_cu_a3d8c975_30804cuda3std3__48in_placeE,@object
	.size		_ZN39_INTERNAL_8e76434d_4_k_cu_a3d8c975_30804cuda3std3__48in_placeE,(_ZN39_INTERNAL_8e76434d_4_k_cu_a3d8c975_30804cuda3std6ranges3__45__cpo9iter_moveE - _ZN39_INTERNAL_8e76434d_4_k_cu_a3d8c975_30804cuda3std3__48in_placeE)
_ZN39_INTERNAL_8e76434d_4_k_cu_a3d8c975_30804cuda3std3__48in_placeE:
	.zero		1
	.type		_ZN39_INTERNAL_8e76434d_4_k_cu_a3d8c975_30804cuda3std6ranges3__45__cpo9iter_moveE,@object
	.size		_ZN39_INTERNAL_8e76434d_4_k_cu_a3d8c975_30804cuda3std6ranges3__45__cpo9iter_moveE,(_ZN39_INTERNAL_8e76434d_4_k_cu_a3d8c975_30804cuda3std3__45__cpo5beginE - _ZN39_INTERNAL_8e76434d_4_k_cu_a3d8c975_30804cuda3std6ranges3__45__cpo9iter_moveE)
_ZN39_INTERNAL_8e76434d_4_k_cu_a3d8c975_30804cuda3std6ranges3__45__cpo9iter_moveE:
	.zero		1
	.type		_ZN39_INTERNAL_8e76434d_4_k_cu_a3d8c975_30804cuda3std3__45__cpo5beginE,@object
	.size		_ZN39_INTERNAL_8e76434d_4_k_cu_a3d8c975_30804cuda3std3__45__cpo5beginE,(_ZN39_INTERNAL_8e76434d_4_k_cu_a3d8c975_30804cuda3std3__441_GLOBAL__N__8e76434d_4_k_cu_a3d8c975_30806ignoreE - _ZN39_INTERNAL_8e76434d_4_k_cu_a3d8c975_30804cuda3std3__45__cpo5beginE)
_ZN39_INTERNAL_8e76434d_4_k_cu_a3d8c975_30804cuda3std3__45__cpo5beginE:
	.zero		1
	.type		_ZN39_INTERNAL_8e76434d_4_k_cu_a3d8c975_30804cuda3std3__441_GLOBAL__N__8e76434d_4_k_cu_a3d8c975_30806ignoreE,@object
	.size		_ZN39_INTERNAL_8e76434d_4_k_cu_a3d8c975_30804cuda3std3__441_GLOBAL__N__8e76434d_4_k_cu_a3d8c975_30806ignoreE,(_ZN39_INTERNAL_8e76434d_4_k_cu_a3d8c975_30804cute7productE - _ZN39_INTERNAL_8e76434d_4_k_cu_a3d8c975_30804cuda3std3__441_GLOBAL__N__8e76434d_4_k_cu_a3d8c975_30806ignoreE)
_ZN39_INTERNAL_8e76434d_4_k_cu_a3d8c975_30804cuda3std3__441_GLOBAL__N__8e76434d_4_k_cu_a3d8c975_30806ignoreE:
	.zero		1
	.type		_ZN39_INTERNAL_8e76434d_4_k_cu_a3d8c975_30804cute7productE,@object
	.size		_ZN39_INTERNAL_8e76434d_4_k_cu_a3d8c975_30804cute7productE,(_ZN39_INTERNAL_8e76434d_4_k_cu_a3d8c975_30804cuda3std3__45__cpo3endE - _ZN39_INTERNAL_8e76434d_4_k_cu_a3d8c975_30804cute7productE)
_ZN39_INTERNAL_8e76434d_4_k_cu_a3d8c975_30804cute7productE:
	.zero		1
	.type		_ZN39_INTERNAL_8e76434d_4_k_cu_a3d8c975_30804cuda3std3__45__cpo3endE,@object
	.size		_ZN39_INTERNAL_8e76434d_4_k_cu_a3d8c975_30804cuda3std3__45__cpo3endE,(_ZN39_INTERNAL_8e76434d_4_k_cu_a3d8c975_30804cuda3std3__419piecewise_constructE - _ZN39_INTERNAL_8e76434d_4_k_cu_a3d8c975_30804cuda3std3__45__cpo3endE)
_ZN39_INTERNAL_8e76434d_4_k_cu_a3d8c975_30804cuda3std3__45__cpo3endE:
	.zero		1
	.type		_ZN39_INTERNAL_8e76434d_4_k_cu_a3d8c975_30804cuda3std3__419piecewise_constructE,@object
	.size		_ZN39_INTERNAL_8e76434d_4_k_cu_a3d8c975_30804cuda3std3__419piecewise_constructE,(_ZN39_INTERNAL_8e76434d_4_k_cu_a3d8c975_30804cuda3std3__45__cpo4cendE - _ZN39_INTERNAL_8e76434d_4_k_cu_a3d8c975_30804cuda3std3__419piecewise_constructE)
_ZN39_INTERNAL_8e76434d_4_k_cu_a3d8c975_30804cuda3std3__419piecewise_constructE:
	.zero		1
	.type		_ZN39_INTERNAL_8e76434d_4_k_cu_a3d8c975_30804cuda3std3__45__cpo4cendE,@object
	.size		_ZN39_INTERNAL_8e76434d_4_k_cu_a3d8c975_30804cuda3std3__45__cpo4cendE,(_ZN39_INTERNAL_8e76434d_4_k_cu_a3d8c975_30804cuda3std6ranges3__45__cpo4swapE - _ZN39_INTERNAL_8e76434d_4_k_cu_a3d8c975_30804cuda3std3__45__cpo4cendE)
_ZN39_INTERNAL_8e76434d_4_k_cu_a3d8c975_30804cuda3std3__45__cpo4cendE:
	.zero		1
	.type		_ZN39_INTERNAL_8e76434d_4_k_cu_a3d8c975_30804cuda3std6ranges3__45__cpo4swapE,@object
	.size		_ZN39_INTERNAL_8e76434d_4_k_cu_a3d8c975_30804cuda3std6ranges3__45__cpo4swapE,(.L_8 - _ZN39_INTERNAL_8e76434d_4_k_cu_a3d8c975_30804cuda3std6ranges3__45__cpo4swapE)
_ZN39_INTERNAL_8e76434d_4_k_cu_a3d8c975_30804cuda3std6ranges3__45__cpo4swapE:
	.zero		1
.L_8:


//--------------------- .nv.constant0._ZN7cutlass13device_kernelINS_4gemm6kernel13GemmUniversalIN4cute5tupleIJiiiiEEENS1_10collective13CollectiveMmaINS1_34MainloopSm90TmaGmmaWarpSpecializedILi4ENS5_IJNS4_1CILi1EEESB_SB_EEENS1_35KernelTmaWarpSpecializedCooperativeEEENS5_IJNSA_ILi128EEENSA_ILi256EEENSA_ILi32EEEEEENS_6half_tENS5_IJlSB_lEEESJ_SK_NS4_8TiledMMAINS4_8MMA_AtomIJNS4_4SM904GMMA26MMA_64x256x16_F32F16F16_SSILNSO_5MajorE0ELSQ_0ELNSO_7ScaleInE1ELSR_1EEEEEENS4_6LayoutINS5_IJNSA_ILi2EEESB_SB_EEENS5_IJSB_NSA_ILi0EEESX_EEEEENS5_IJNS4_10UnderscoreES10_S10_EEEEENS4_13SM90_TMA_LOADENS4_14ComposedLayoutINS4_7SwizzleILi2ELi4ELi3EEENS4_18smem_ptr_flag_bitsILi16EEENSU_INS5_IJNSA_ILi8EEESH_EEENS5_IJSH_SB_EEEEEEEvNS4_8identityES13_S1D_vS1E_EENS_8epilogue10collective6detail29Sm90TmaWarpSpecializedAdapterINS1H_15DefaultEpilogueISJ_SK_SK_NS1G_6thread17LinearCombinationISJ_Li1EffLNS1L_9ScaleType4KindE0ELNS_15FloatRoundStyleE2ESJ_EENS1_15EpilogueDefaultEEEEEvvEEEEvNT_6ParamsE --------------------------
	.section	.nv.constant0._ZN7cutlass13device_kernelINS_4gemm6kernel13GemmUniversalIN4cute5tupleIJiiiiEEENS1_10collective13CollectiveMmaINS1_34MainloopSm90TmaGmmaWarpSpecializedILi4ENS5_IJNS4_1CILi1EEESB_SB_EEENS1_35KernelTmaWarpSpecializedCooperativeEEENS5_IJNSA_ILi128EEENSA_ILi256EEENSA_ILi32EEEEEENS_6half_tENS5_IJlSB_lEEESJ_SK_NS4_8TiledMMAINS4_8MMA_AtomIJNS4_4SM904GMMA26MMA_64x256x16_F32F16F16_SSILNSO_5MajorE0ELSQ_0ELNSO_7ScaleInE1ELSR_1EEEEEENS4_6LayoutINS5_IJNSA_ILi2EEESB_SB_EEENS5_IJSB_NSA_ILi0EEESX_EEEEENS5_IJNS4_10UnderscoreES10_S10_EEEEENS4_13SM90_TMA_LOADENS4_14ComposedLayoutINS4_7SwizzleILi2ELi4ELi3EEENS4_18smem_ptr_flag_bitsILi16EEENSU_INS5_IJNSA_ILi8EEESH_EEENS5_IJSH_SB_EEEEEEEvNS4_8identityES13_S1D_vS1E_EENS_8epilogue10collective6detail29Sm90TmaWarpSpecializedAdapterINS1H_15DefaultEpilogueISJ_SK_SK_NS1G_6thread17LinearCombinationISJ_Li1EffLNS1L_9ScaleType4KindE0ELNS_15FloatRoundStyleE2ESJ_EENS1_15EpilogueDefaultEEEEEvvEEEEvNT_6ParamsE,"a",@progbits
	.sectionflags	@""
	.align	4
.nv.constant0._ZN7cutlass13device_kernelINS_4gemm6kernel13GemmUniversalIN4cute5tupleIJiiiiEEENS1_10collective13CollectiveMmaINS1_34MainloopSm90TmaGmmaWarpSpecializedILi4ENS5_IJNS4_1CILi1EEESB_SB_EEENS1_35KernelTmaWarpSpecializedCooperativeEEENS5_IJNSA_ILi128EEENSA_ILi256EEENSA_ILi32EEEEEENS_6half_tENS5_IJlSB_lEEESJ_SK_NS4_8TiledMMAINS4_8MMA_AtomIJNS4_4SM904GMMA26MMA_64x256x16_F32F16F16_SSILNSO_5MajorE0ELSQ_0ELNSO_7ScaleInE1ELSR_1EEEEEENS4_6LayoutINS5_IJNSA_ILi2EEESB_SB_EEENS5_IJSB_NSA_ILi0EEESX_EEEEENS5_IJNS4_10UnderscoreES10_S10_EEEEENS4_13SM90_TMA_LOADENS4_14ComposedLayoutINS4_7SwizzleILi2ELi4ELi3EEENS4_18smem_ptr_flag_bitsILi16EEENSU_INS5_IJNSA_ILi8EEESH_EEENS5_IJSH_SB_EEEEEEEvNS4_8identityES13_S1D_vS1E_EENS_8epilogue10collective6detail29Sm90TmaWarpSpecializedAdapterINS1H_15DefaultEpilogueISJ_SK_SK_NS1G_6thread17LinearCombinationISJ_Li1EffLNS1L_9ScaleType4KindE0ELNS_15FloatRoundStyleE2ESJ_EENS1_15EpilogueDefaultEEEEEvvEEEEvNT_6ParamsE:
	.zero		1664


//--------------------- SYMBOLS --------------------------

	.type		.nv.reservedSmem.offset0,@object
	.size		.nv.reservedSmem.offset0,0x4
	.type		__assertfail,@function
